	.target	sm_90a

	.elftype	@"ET_EXEC"


//--------------------- .note.nv.tkinfo           --------------------------
	.section	.note.nv.tkinfo,"",@"SHT_NOTE"
	.sectionflags	@"SHF_NOTE_NV_TKINFO"
	.tkinfo
        /*0018*/ 	.word	0x00000002
        /*0030*/ 	.string	""
        /*0030*/ 	.string	"ptxas"
        /*0030*/ 	.string	"Cuda compilation tools, release 13.0, V13.0.88"
        /*0030*/ 	.string	"Build cuda_13.0.r13.0/compiler.36424714_0"
        /*0030*/ 	.string	"-arch sm_90a -m 64 "



//--------------------- .note.nv.cuinfo           --------------------------
	.section	.note.nv.cuinfo,"",@"SHT_NOTE"
	.sectionflags	@"SHF_NOTE_NV_CUINFO"
        /*0018*/ 	.short	0x0002
        /*001a*/ 	.short	0x005a
        /*001c*/ 	.short	0x0082
	.zero		2


//--------------------- .nv.info                  --------------------------
	.section	.nv.info,"",@"SHT_CUDA_INFO"
	.align	4


	//----- nvinfo : EIATTR_REGCOUNT
	.align		4
        /*0000*/ 	.byte	0x04, 0x2f
        /*0002*/ 	.short	(.L_15 - .L_14)
	.align		4
.L_14:
        /*0004*/ 	.word	index@(_ZN7cutlass13device_kernelINS_4gemm6kernel13GemmUniversalIN4cute5tupleIJiiiiEEENS1_10collective13CollectiveMmaINS1_34MainloopSm90TmaGmmaWarpSpecializedILi2ENS5_IJNS4_1CILi1EEESB_SB_EEENS1_35KernelTmaWarpSpecializedCooperativeEEENS5_IJNSA_ILi128EEESF_NSA_ILi64EEEEEENS_10bfloat16_tENS5_IJlSB_lEEESI_SJ_NS4_8TiledMMAINS4_8MMA_AtomIJNS4_4SM904GMMA28MMA_64x128x16_F32BF16BF16_SSILNSN_5MajorE0ELSP_0ELNSN_7ScaleInE1ELSQ_1EEEEEENS4_6LayoutINS5_IJNSA_ILi2EEESB_SB_EEENS5_IJSB_NSA_ILi0EEESW_EEEEENS5_IJNS4_10UnderscoreESZ_SZ_EEEEENS4_13SM90_TMA_LOADENS4_14ComposedLayoutINS4_7SwizzleILi3ELi4ELi3EEENS4_18smem_ptr_flag_bitsILi16EEENST_INS5_IJNSA_ILi8EEESG_EEENS5_IJSG_SB_EEEEEEEvNS4_8identityES12_S1C_vS1D_EENS_8epilogue10collective6detail29Sm90TmaWarpSpecializedAdapterINS1G_15DefaultEpilogueISI_SJ_SJ_NS1F_6thread17LinearCombinationISI_Li1EffLNS1K_9ScaleType4KindE0ELNS_15FloatRoundStyleE2ESI_EENS1_15EpilogueDefaultEEEEEvvEEEEvNT_6ParamsE)
        /*0008*/ 	.word	0x000000a8


	//----- nvinfo : EIATTR_FRAME_SIZE
	.align		4
.L_15:
        /*000c*/ 	.byte	0x04, 0x11
        /*000e*/ 	.short	(.L_17 - .L_16)
	.align		4
.L_16:
        /*0010*/ 	.word	index@(_ZN7cutlass13device_kernelINS_4gemm6kernel13GemmUniversalIN4cute5tupleIJiiiiEEENS1_10collective13CollectiveMmaINS1_34MainloopSm90TmaGmmaWarpSpecializedILi2ENS5_IJNS4_1CILi1EEESB_SB_EEENS1_35KernelTmaWarpSpecializedCooperativeEEENS5_IJNSA_ILi128EEESF_NSA_ILi64EEEEEENS_10bfloat16_tENS5_IJlSB_lEEESI_SJ_NS4_8TiledMMAINS4_8MMA_AtomIJNS4_4SM904GMMA28MMA_64x128x16_F32BF16BF16_SSILNSN_5MajorE0ELSP_0ELNSN_7ScaleInE1ELSQ_1EEEEEENS4_6LayoutINS5_IJNSA_ILi2EEESB_SB_EEENS5_IJSB_NSA_ILi0EEESW_EEEEENS5_IJNS4_10UnderscoreESZ_SZ_EEEEENS4_13SM90_TMA_LOADENS4_14ComposedLayoutINS4_7SwizzleILi3ELi4ELi3EEENS4_18smem_ptr_flag_bitsILi16EEENST_INS5_IJNSA_ILi8EEESG_EEENS5_IJSG_SB_EEEEEEEvNS4_8identityES12_S1C_vS1D_EENS_8epilogue10collective6detail29Sm90TmaWarpSpecializedAdapterINS1G_15DefaultEpilogueISI_SJ_SJ_NS1F_6thread17LinearCombinationISI_Li1EffLNS1K_9ScaleType4KindE0ELNS_15FloatRoundStyleE2ESI_EENS1_15EpilogueDefaultEEEEEvvEEEEvNT_6ParamsE)
        /*0014*/ 	.word	0x00000000


	//----- nvinfo : EIATTR_MIN_STACK_SIZE
	.align		4
.L_17:
        /*0018*/ 	.byte	0x04, 0x12
        /*001a*/ 	.short	(.L_19 - .L_18)
	.align		4
.L_18:
        /*001c*/ 	.word	index@(_ZN7cutlass13device_kernelINS_4gemm6kernel13GemmUniversalIN4cute5tupleIJiiiiEEENS1_10collective13CollectiveMmaINS1_34MainloopSm90TmaGmmaWarpSpecializedILi2ENS5_IJNS4_1CILi1EEESB_SB_EEENS1_35KernelTmaWarpSpecializedCooperativeEEENS5_IJNSA_ILi128EEESF_NSA_ILi64EEEEEENS_10bfloat16_tENS5_IJlSB_lEEESI_SJ_NS4_8TiledMMAINS4_8MMA_AtomIJNS4_4SM904GMMA28MMA_64x128x16_F32BF16BF16_SSILNSN_5MajorE0ELSP_0ELNSN_7ScaleInE1ELSQ_1EEEEEENS4_6LayoutINS5_IJNSA_ILi2EEESB_SB_EEENS5_IJSB_NSA_ILi0EEESW_EEEEENS5_IJNS4_10UnderscoreESZ_SZ_EEEEENS4_13SM90_TMA_LOADENS4_14ComposedLayoutINS4_7SwizzleILi3ELi4ELi3EEENS4_18smem_ptr_flag_bitsILi16EEENST_INS5_IJNSA_ILi8EEESG_EEENS5_IJSG_SB_EEEEEEEvNS4_8identityES12_S1C_vS1D_EENS_8epilogue10collective6detail29Sm90TmaWarpSpecializedAdapterINS1G_15DefaultEpilogueISI_SJ_SJ_NS1F_6thread17LinearCombinationISI_Li1EffLNS1K_9ScaleType4KindE0ELNS_15FloatRoundStyleE2ESI_EENS1_15EpilogueDefaultEEEEEvvEEEEvNT_6ParamsE)
        /*0020*/ 	.word	0x00000000
.L_19:


//--------------------- .nv.compat                --------------------------
	.section	.nv.compat,"",@"SHT_CUDA_COMPAT_INFO"
	.align	4
        /*0000*/ 	.byte	0x02, 0x09, 0x01, 0x00, 0x02, 0x02, 0x04, 0x00, 0x02, 0x05, 0x05, 0x00, 0x03, 0x07, 0x01, 0x01
        /*0010*/ 	.byte	0x02, 0x03, 0x01, 0x00, 0x02, 0x06, 0x01, 0x00, 0x04, 0x0b, 0x08, 0x00, 0x00, 0x00, 0x00, 0x00
        /*0020*/ 	.byte	0x00, 0x00, 0x00, 0x00


//--------------------- .nv.info._ZN7cutlass13device_kernelINS_4gemm6kernel13GemmUniversalIN4cute5tupleIJiiiiEEENS1_10collective13CollectiveMmaINS1_34MainloopSm90TmaGmmaWarpSpecializedILi2ENS5_IJNS4_1CILi1EEESB_SB_EEENS1_35KernelTmaWarpSpecializedCooperativeEEENS5_IJNSA_ILi128EEESF_NSA_ILi64EEEEEENS_10bfloat16_tENS5_IJlSB_lEEESI_SJ_NS4_8TiledMMAINS4_8MMA_AtomIJNS4_4SM904GMMA28MMA_64x128x16_F32BF16BF16_SSILNSN_5MajorE0ELSP_0ELNSN_7ScaleInE1ELSQ_1EEEEEENS4_6LayoutINS5_IJNSA_ILi2EEESB_SB_EEENS5_IJSB_NSA_ILi0EEESW_EEEEENS5_IJNS4_10UnderscoreESZ_SZ_EEEEENS4_13SM90_TMA_LOADENS4_14ComposedLayoutINS4_7SwizzleILi3ELi4ELi3EEENS4_18smem_ptr_flag_bitsILi16EEENST_INS5_IJNSA_ILi8EEESG_EEENS5_IJSG_SB_EEEEEEEvNS4_8identityES12_S1C_vS1D_EENS_8epilogue10collective6detail29Sm90TmaWarpSpecializedAdapterINS1G_15DefaultEpilogueISI_SJ_SJ_NS1F_6thread17LinearCombinationISI_Li1EffLNS1K_9ScaleType4KindE0ELNS_15FloatRoundStyleE2ESI_EENS1_15EpilogueDefaultEEEEEvvEEEEvNT_6ParamsE --------------------------
	.section	.nv.info._ZN7cutlass13device_kernelINS_4gemm6kernel13GemmUniversalIN4cute5tupleIJiiiiEEENS1_10collective13CollectiveMmaINS1_34MainloopSm90TmaGmmaWarpSpecializedILi2ENS5_IJNS4_1CILi1EEESB_SB_EEENS1_35KernelTmaWarpSpecializedCooperativeEEENS5_IJNSA_ILi128EEESF_NSA_ILi64EEEEEENS_10bfloat16_tENS5_IJlSB_lEEESI_SJ_NS4_8TiledMMAINS4_8MMA_AtomIJNS4_4SM904GMMA28MMA_64x128x16_F32BF16BF16_SSILNSN_5MajorE0ELSP_0ELNSN_7ScaleInE1ELSQ_1EEEEEENS4_6LayoutINS5_IJNSA_ILi2EEESB_SB_EEENS5_IJSB_NSA_ILi0EEESW_EEEEENS5_IJNS4_10UnderscoreESZ_SZ_EEEEENS4_13SM90_TMA_LOADENS4_14ComposedLayoutINS4_7SwizzleILi3ELi4ELi3EEENS4_18smem_ptr_flag_bitsILi16EEENST_INS5_IJNSA_ILi8EEESG_EEENS5_IJSG_SB_EEEEEEEvNS4_8identityES12_S1C_vS1D_EENS_8epilogue10collective6detail29Sm90TmaWarpSpecializedAdapterINS1G_15DefaultEpilogueISI_SJ_SJ_NS1F_6thread17LinearCombinationISI_Li1EffLNS1K_9ScaleType4KindE0ELNS_15FloatRoundStyleE2ESI_EENS1_15EpilogueDefaultEEEEEvvEEEEvNT_6ParamsE,"",@"SHT_CUDA_INFO"
	.sectionflags	@""
	.align	4


	//----- nvinfo : EIATTR_CUDA_API_VERSION
	.align		4
        /*0000*/ 	.byte	0x04, 0x37
        /*0002*/ 	.short	(.L_21 - .L_20)
.L_20:
        /*0004*/ 	.word	0x00000082


	//----- nvinfo : EIATTR_KPARAM_INFO
	.align		4
.L_21:
        /*0008*/ 	.byte	0x04, 0x17
        /*000a*/ 	.short	(.L_23 - .L_22)
.L_22:
        /*000c*/ 	.word	0x00000000
        /*0010*/ 	.short	0x0000
        /*0012*/ 	.short	0x0070
        /*0014*/ 	.byte	0x00, 0xf0, 0x01, 0x10


	//----- nvinfo : EIATTR_SPARSE_MMA_MASK
	.align		4
.L_23:
        /*0018*/ 	.byte	0x03, 0x50
        /*001a*/ 	.short	0x0000


	//----- nvinfo : EIATTR_MAXREG_COUNT
	.align		4
        /*001c*/ 	.byte	0x03, 0x1b
        /*001e*/ 	.short	0x00a8


	//----- nvinfo : EIATTR_NUM_BARRIERS
	.align		4
        /*0020*/ 	.byte	0x02, 0x4c
        /*0022*/ 	.byte	0x01
	.zero		1


	//----- nvinfo : EIATTR_EXTERNS
	.align		4
        /*0024*/ 	.byte	0x04, 0x0f
        /*0026*/ 	.short	(.L_25 - .L_24)


	//   ....[0]....
	.align		4
.L_24:
        /*0028*/ 	.word	index@(__assertfail)


	//----- nvinfo : EIATTR_MERCURY_ISA_VERSION
	.align		4
.L_25:
        /*002c*/ 	.byte	0x03, 0x5f
        /*002e*/ 	.short	0x0101


	//----- nvinfo : EIATTR_INT_WARP_WIDE_INSTR_OFFSETS
	.align		4
        /*0030*/ 	.byte	0x04, 0x31
        /*0032*/ 	.short	(.L_27 - .L_26)


	//   ....[0]....
.L_26:
        /*0034*/ 	.word	0x00000370


	//   ....[1]....
        /*0038*/ 	.word	0x00000380


	//   ....[2]....
        /*003c*/ 	.word	0x000004a0


	//----- nvinfo : EIATTR_COOP_GROUP_MASK_REGIDS
	.align		4
.L_27:
        /*0040*/ 	.byte	0x04, 0x29
        /*0042*/ 	.short	(.L_29 - .L_28)


	//   ....[0]....
.L_28:
        /*0044*/ 	.word	0xffffffff


	//   ....[1]....
        /*0048*/ 	.word	0xffffffff


	//   ....[2]....
        /*004c*/ 	.word	0xffffffff


	//   ....[3]....
        /*0050*/ 	.word	0xffffffff


	//   ....[4]....
        /*0054*/ 	.word	0xffffffff


	//----- nvinfo : EIATTR_COOP_GROUP_INSTR_OFFSETS
	.align		4
.L_29:
        /*0058*/ 	.byte	0x04, 0x28
        /*005a*/ 	.short	(.L_31 - .L_30)


	//   ....[0]....
.L_30:
        /*005c*/ 	.word	0x00000060


	//   ....[1]....
        /*0060*/ 	.word	0x00000070


	//   ....[2]....
        /*0064*/ 	.word	0x00000130


	//   ....[3]....
        /*0068*/ 	.word	0x00000280


	//   ....[4]....
        /*006c*/ 	.word	0x00001180


	//----- nvinfo : EIATTR_REG_RECONFIG
	.align		4
.L_31:
        /*0070*/ 	.byte	0x01, 0x54
	.zero		2


	//----- nvinfo : EIATTR_SYSCALL_OFFSETS
	.align		4
        /*0074*/ 	.byte	0x04, 0x46
        /*0076*/ 	.short	(.L_33 - .L_32)


	//   ....[0]....
.L_32:
        /*0078*/ 	.word	0x00001370


	//----- nvinfo : EIATTR_MBARRIER_INSTR_OFFSETS
	.align		4
.L_33:
        /*007c*/ 	.byte	0x04, 0x39
        /*007e*/ 	.short	(.L_35 - .L_34)


	//   ....[0]....
.L_34:
        /*0080*/ 	.word	0x00000230
        /*0084*/ 	.word	0x000000ff
        /*0088*/ 	.word	0x00000000
        /*008c*/ 	.short	0x0100
        /*008e*/ 	.byte	0x08
	.zero		1


	//   ....[1]....
        /*0090*/ 	.word	0x00000240
        /*0094*/ 	.word	0x000000ff
        /*0098*/ 	.word	0x00000010
        /*009c*/ 	.short	0x0100
        /*009e*/ 	.byte	0x08
	.zero		1


	//   ....[2]....
        /*00a0*/ 	.word	0x00000250
        /*00a4*/ 	.word	0x000000ff
        /*00a8*/ 	.word	0x00000008
        /*00ac*/ 	.short	0x0100
        /*00ae*/ 	.byte	0x08
	.zero		1


	//   ....[3]....
        /*00b0*/ 	.word	0x00000260
        /*00b4*/ 	.word	0x000000ff
        /*00b8*/ 	.word	0x00000018
        /*00bc*/ 	.short	0x0100
        /*00be*/ 	.byte	0x08
	.zero		1


	//   ....[4]....
        /*00c0*/ 	.word	0x00000520
        /*00c4*/ 	.word	0x000000ff
        /*00c8*/ 	.word	0x00000030
        /*00cc*/ 	.short	0x0100
        /*00ce*/ 	.byte	0x08
	.zero		1


	//   ....[5]....
        /*00d0*/ 	.word	0x00000580
        /*00d4*/ 	.word	0x000000ff
        /*00d8*/ 	.word	0x00000038
        /*00dc*/ 	.short	0x0100
        /*00de*/ 	.byte	0x08
	.zero		1


	//   ....[6]....
        /*00e0*/ 	.word	0x000013f0
        /*00e4*/ 	.word	0x00000003
        /*00e8*/ 	.word	0x00000000
        /*00ec*/ 	.short	0x010a
        /*00ee*/ 	.byte	0x3f
	.zero		1


	//   ....[7]....
        /*00f0*/ 	.word	0x00001450
        /*00f4*/ 	.word	0x00000003
        /*00f8*/ 	.word	0x00000000
        /*00fc*/ 	.short	0x010a
        /*00fe*/ 	.byte	0x3f
	.zero		1


	//   ....[8]....
        /*0100*/ 	.word	0x000017a0
        /*0104*/ 	.word	0x000000ff
        /*0108*/ 	.word	0x00000000
        /*010c*/ 	.short	0x010a
        /*010e*/ 	.byte	0x07
	.zero		1


	//   ....[9]....
        /*0110*/ 	.word	0x000017e0
        /*0114*/ 	.word	0x000000ff
        /*0118*/ 	.word	0x00000000
        /*011c*/ 	.short	0x010a
        /*011e*/ 	.byte	0x07
	.zero		1


	//   ....[10]....
        /*0120*/ 	.word	0x00001a40
        /*0124*/ 	.word	0x000000ff
        /*0128*/ 	.word	0x00000000
        /*012c*/ 	.short	0x0101
        /*012e*/ 	.byte	0x07
	.zero		1


	//   ....[11]....
        /*0130*/ 	.word	0x00001c00
        /*0134*/ 	.word	0x000000ff
        /*0138*/ 	.word	0x00000000
        /*013c*/ 	.short	0x0101
        /*013e*/ 	.byte	0x04
	.zero		1


	//   ....[12]....
        /*0140*/ 	.word	0x00006db0
        /*0144*/ 	.word	0x0000000e
        /*0148*/ 	.word	0x00000010
        /*014c*/ 	.short	0x010a
        /*014e*/ 	.byte	0x3f
	.zero		1


	//   ....[13]....
        /*0150*/ 	.word	0x00007150
        /*0154*/ 	.word	0x00000005
        /*0158*/ 	.word	0x00000038
        /*015c*/ 	.short	0x0101
        /*015e*/ 	.byte	0x3f
	.zero		1


	//   ....[14]....
        /*0160*/ 	.word	0x00007860
        /*0164*/ 	.word	0x00000007
        /*0168*/ 	.word	0x00000000
        /*016c*/ 	.short	0x010a
        /*016e*/ 	.byte	0x3f
	.zero		1


	//   ....[15]....
        /*0170*/ 	.word	0x000078e0
        /*0174*/ 	.word	0x00000003
        /*0178*/ 	.word	0x00000000
        /*017c*/ 	.short	0x010a
        /*017e*/ 	.byte	0x3f
	.zero		1


	//   ....[16]....
        /*0180*/ 	.word	0x00007940
        /*0184*/ 	.word	0x00000003
        /*0188*/ 	.word	0x00000000
        /*018c*/ 	.short	0x010a
        /*018e*/ 	.byte	0x3f
	.zero		1


	//   ....[17]....
        /*0190*/ 	.word	0x000079a0
        /*0194*/ 	.word	0x00000004
        /*0198*/ 	.word	0x00000000
        /*019c*/ 	.short	0x010a
        /*019e*/ 	.byte	0x3f
	.zero		1


	//   ....[18]....
        /*01a0*/ 	.word	0x00007a70
        /*01a4*/ 	.word	0x0000000e
        /*01a8*/ 	.word	0x00000010
        /*01ac*/ 	.short	0x010a
        /*01ae*/ 	.byte	0x3f
	.zero		1


	//   ....[19]....
        /*01b0*/ 	.word	0x00007b40
        /*01b4*/ 	.word	0x00000007
        /*01b8*/ 	.word	0x00000000
        /*01bc*/ 	.short	0x010a
        /*01be*/ 	.byte	0x3f
	.zero		1


	//----- nvinfo : EIATTR_NUM_MBARRIERS
	.align		4
.L_35:
        /*01c0*/ 	.byte	0x03, 0x38
        /*01c2*/ 	.short	0x0006


	//----- nvinfo : EIATTR_EXIT_INSTR_OFFSETS
	.align		4
        /*01c4*/ 	.byte	0x04, 0x1c
        /*01c6*/ 	.short	(.L_37 - .L_36)


	//   ....[0]....
.L_36:
        /*01c8*/ 	.word	0x00000620


	//   ....[1]....
        /*01cc*/ 	.word	0x00000ee0


	//   ....[2]....
        /*01d0*/ 	.word	0x00006490


	//   ....[3]....
        /*01d4*/ 	.word	0x00006ac0


	//   ....[4]....
        /*01d8*/ 	.word	0x00007930


	//----- nvinfo : EIATTR_MAX_THREADS
	.align		4
.L_37:
        /*01dc*/ 	.byte	0x04, 0x05
        /*01de*/ 	.short	(.L_39 - .L_38)
.L_38:
        /*01e0*/ 	.word	0x00000180
        /*01e4*/ 	.word	0x00000001
        /*01e8*/ 	.word	0x00000001


	//----- nvinfo : EIATTR_CRS_STACK_SIZE
	.align		4
.L_39:
        /*01ec*/ 	.byte	0x04, 0x1e
        /*01ee*/ 	.short	(.L_41 - .L_40)
.L_40:
        /*01f0*/ 	.word	0x00000000


	//----- nvinfo : EIATTR_CBANK_PARAM_SIZE
	.align		4
.L_41:
        /*01f4*/ 	.byte	0x03, 0x19
        /*01f6*/ 	.short	0x0470


	//----- nvinfo : EIATTR_PARAM_CBANK
	.align		4
        /*01f8*/ 	.byte	0x04, 0x0a
        /*01fa*/ 	.short	(.L_43 - .L_42)
	.align		4
.L_42:
        /*01fc*/ 	.word	index@(.nv.constant0._ZN7cutlass13device_kernelINS_4gemm6kernel13GemmUniversalIN4cute5tupleIJiiiiEEENS1_10collective13CollectiveMmaINS1_34MainloopSm90TmaGmmaWarpSpecializedILi2ENS5_IJNS4_1CILi1EEESB_SB_EEENS1_35KernelTmaWarpSpecializedCooperativeEEENS5_IJNSA_ILi128EEESF_NSA_ILi64EEEEEENS_10bfloat16_tENS5_IJlSB_lEEESI_SJ_NS4_8TiledMMAINS4_8MMA_AtomIJNS4_4SM904GMMA28MMA_64x128x16_F32BF16BF16_SSILNSN_5MajorE0ELSP_0ELNSN_7ScaleInE1ELSQ_1EEEEEENS4_6LayoutINS5_IJNSA_ILi2EEESB_SB_EEENS5_IJSB_NSA_ILi0EEESW_EEEEENS5_IJNS4_10UnderscoreESZ_SZ_EEEEENS4_13SM90_TMA_LOADENS4_14ComposedLayoutINS4_7SwizzleILi3ELi4ELi3EEENS4_18smem_ptr_flag_bitsILi16EEENST_INS5_IJNSA_ILi8EEESG_EEENS5_IJSG_SB_EEEEEEEvNS4_8identityES12_S1C_vS1D_EENS_8epilogue10collective6detail29Sm90TmaWarpSpecializedAdapterINS1G_15DefaultEpilogueISI_SJ_SJ_NS1F_6thread17LinearCombinationISI_Li1EffLNS1K_9ScaleType4KindE0ELNS_15FloatRoundStyleE2ESI_EENS1_15EpilogueDefaultEEEEEvvEEEEvNT_6ParamsE)
        /*0200*/ 	.short	0x0210
        /*0202*/ 	.short	0x0470


	//----- nvinfo : EIATTR_SW_WAR
	.align		4
.L_43:
        /*0204*/ 	.byte	0x04, 0x36
        /*0206*/ 	.short	(.L_45 - .L_44)
.L_44:
        /*0208*/ 	.word	0x00000008
.L_45:


//--------------------- .nv.callgraph             --------------------------
	.section	.nv.callgraph,"",@"SHT_CUDA_CALLGRAPH"
	.align	4
	.sectionentsize	8
	.align		4
        /*0000*/ 	.word	0x00000000
	.align		4
        /*0004*/ 	.word	0xffffffff
	.align		4
        /*0008*/ 	.word	index@(_ZN7cutlass13device_kernelINS_4gemm6kernel13GemmUniversalIN4cute5tupleIJiiiiEEENS1_10collective13CollectiveMmaINS1_34MainloopSm90TmaGmmaWarpSpecializedILi2ENS5_IJNS4_1CILi1EEESB_SB_EEENS1_35KernelTmaWarpSpecializedCooperativeEEENS5_IJNSA_ILi128EEESF_NSA_ILi64EEEEEENS_10bfloat16_tENS5_IJlSB_lEEESI_SJ_NS4_8TiledMMAINS4_8MMA_AtomIJNS4_4SM904GMMA28MMA_64x128x16_F32BF16BF16_SSILNSN_5MajorE0ELSP_0ELNSN_7ScaleInE1ELSQ_1EEEEEENS4_6LayoutINS5_IJNSA_ILi2EEESB_SB_EEENS5_IJSB_NSA_ILi0EEESW_EEEEENS5_IJNS4_10UnderscoreESZ_SZ_EEEEENS4_13SM90_TMA_LOADENS4_14ComposedLayoutINS4_7SwizzleILi3ELi4ELi3EEENS4_18smem_ptr_flag_bitsILi16EEENST_INS5_IJNSA_ILi8EEESG_EEENS5_IJSG_SB_EEEEEEEvNS4_8identityES12_S1C_vS1D_EENS_8epilogue10collective6detail29Sm90TmaWarpSpecializedAdapterINS1G_15DefaultEpilogueISI_SJ_SJ_NS1F_6thread17LinearCombinationISI_Li1EffLNS1K_9ScaleType4KindE0ELNS_15FloatRoundStyleE2ESI_EENS1_15EpilogueDefaultEEEEEvvEEEEvNT_6ParamsE)
	.align		4
        /*000c*/ 	.word	index@(__assertfail)
	.align		4
        /*0010*/ 	.word	0x00000000
	.align		4
        /*0014*/ 	.word	0xfffffffe
	.align		4
        /*0018*/ 	.word	0x00000000
	.align		4
        /*001c*/ 	.word	0xfffffffd
	.align		4
        /*0020*/ 	.word	0x00000000
	.align		4
        /*0024*/ 	.word	0xfffffffc


//--------------------- .nv.constant4             --------------------------
	.section	.nv.constant4,"a",@progbits
	.align	8
	.align		8
.nv.constant4:
        /*0000*/ 	.dword	__assertfail
	.align		8
        /*0008*/ 	.dword	__unnamed_1
	.align		8
        /*0010*/ 	.dword	_ZN40_INTERNAL_bd80c9ab_4_k_cu_19464eec_220784cuda3std3__45__cpo5beginE
	.align		8
        /*0018*/ 	.dword	_ZN40_INTERNAL_bd80c9ab_4_k_cu_19464eec_220784cuda3std3__45__cpo3endE
	.align		8
        /*0020*/ 	.dword	_ZN40_INTERNAL_bd80c9ab_4_k_cu_19464eec_220784cuda3std3__45__cpo6cbeginE
	.align		8
        /*0028*/ 	.dword	_ZN40_INTERNAL_bd80c9ab_4_k_cu_19464eec_220784cuda3std3__45__cpo4cendE
	.align		8
        /*0030*/ 	.dword	_ZN40_INTERNAL_bd80c9ab_4_k_cu_19464eec_220784cuda3std3__442_GLOBAL__N__bd80c9ab_4_k_cu_19464eec_220786ignoreE
	.align		8
        /*0038*/ 	.dword	_ZN40_INTERNAL_bd80c9ab_4_k_cu_19464eec_220784cuda3std3__419piecewise_constructE
	.align		8
        /*0040*/ 	.dword	_ZN40_INTERNAL_bd80c9ab_4_k_cu_19464eec_220784cuda3std3__48in_placeE
	.align		8
        /*0048*/ 	.dword	_ZN40_INTERNAL_bd80c9ab_4_k_cu_19464eec_220784cuda3std6ranges3__45__cpo4swapE
	.align		8
        /*0050*/ 	.dword	_ZN40_INTERNAL_bd80c9ab_4_k_cu_19464eec_220784cuda3std6ranges3__45__cpo9iter_moveE
	.align		8
        /*0058*/ 	.dword	_ZN40_INTERNAL_bd80c9ab_4_k_cu_19464eec_220784cute7productE
	.align		8
        /*0060*/ 	.dword	_ZN40_INTERNAL_bd80c9ab_4_k_cu_19464eec_220784cute1_E
	.align		8
        /*0068*/ 	.dword	$str$22
	.align		8
        /*0070*/ 	.dword	$str$23


//--------------------- .text._ZN7cutlass13device_kernelINS_4gemm6kernel13GemmUniversalIN4cute5tupleIJiiiiEEENS1_10collective13CollectiveMmaINS1_34MainloopSm90TmaGmmaWarpSpecializedILi2ENS5_IJNS4_1CILi1EEESB_SB_EEENS1_35KernelTmaWarpSpecializedCooperativeEEENS5_IJNSA_ILi128EEESF_NSA_ILi64EEEEEENS_10bfloat16_tENS5_IJlSB_lEEESI_SJ_NS4_8TiledMMAINS4_8MMA_AtomIJNS4_4SM904GMMA28MMA_64x128x16_F32BF16BF16_SSILNSN_5MajorE0ELSP_0ELNSN_7ScaleInE1ELSQ_1EEEEEENS4_6LayoutINS5_IJNSA_ILi2EEESB_SB_EEENS5_IJSB_NSA_ILi0EEESW_EEEEENS5_IJNS4_10UnderscoreESZ_SZ_EEEEENS4_13SM90_TMA_LOADENS4_14ComposedLayoutINS4_7SwizzleILi3ELi4ELi3EEENS4_18smem_ptr_flag_bitsILi16EEENST_INS5_IJNSA_ILi8EEESG_EEENS5_IJSG_SB_EEEEEEEvNS4_8identityES12_S1C_vS1D_EENS_8epilogue10collective6detail29Sm90TmaWarpSpecializedAdapterINS1G_15DefaultEpilogueISI_SJ_SJ_NS1F_6thread17LinearCombinationISI_Li1EffLNS1K_9ScaleType4KindE0ELNS_15FloatRoundStyleE2ESI_EENS1_15EpilogueDefaultEEEEEvvEEEEvNT_6ParamsE --------------------------
	.section	.text._ZN7cutlass13device_kernelINS_4gemm6kernel13GemmUniversalIN4cute5tupleIJiiiiEEENS1_10collective13CollectiveMmaINS1_34MainloopSm90TmaGmmaWarpSpecializedILi2ENS5_IJNS4_1CILi1EEESB_SB_EEENS1_35KernelTmaWarpSpecializedCooperativeEEENS5_IJNSA_ILi128EEESF_NSA_ILi64EEEEEENS_10bfloat16_tENS5_IJlSB_lEEESI_SJ_NS4_8TiledMMAINS4_8MMA_AtomIJNS4_4SM904GMMA28MMA_64x128x16_F32BF16BF16_SSILNSN_5MajorE0ELSP_0ELNSN_7ScaleInE1ELSQ_1EEEEEENS4_6LayoutINS5_IJNSA_ILi2EEESB_SB_EEENS5_IJSB_NSA_ILi0EEESW_EEEEENS5_IJNS4_10UnderscoreESZ_SZ_EEEEENS4_13SM90_TMA_LOADENS4_14ComposedLayoutINS4_7SwizzleILi3ELi4ELi3EEENS4_18smem_ptr_flag_bitsILi16EEENST_INS5_IJNSA_ILi8EEESG_EEENS5_IJSG_SB_EEEEEEEvNS4_8identityES12_S1C_vS1D_EENS_8epilogue10collective6detail29Sm90TmaWarpSpecializedAdapterINS1G_15DefaultEpilogueISI_SJ_SJ_NS1F_6thread17LinearCombinationISI_Li1EffLNS1K_9ScaleType4KindE0ELNS_15FloatRoundStyleE2ESI_EENS1_15EpilogueDefaultEEEEEvvEEEEvNT_6ParamsE,"ax",@progbits
	.align	128
.text._ZN7cutlass13device_kernelINS_4gemm6kernel13GemmUniversalIN4cute5tupleIJiiiiEEENS1_10collective13CollectiveMmaINS1_34MainloopSm90TmaGmmaWarpSpecializedILi2ENS5_IJNS4_1CILi1EEESB_SB_EEENS1_35KernelTmaWarpSpecializedCooperativeEEENS5_IJNSA_ILi128EEESF_NSA_ILi64EEEEEENS_10bfloat16_tENS5_IJlSB_lEEESI_SJ_NS4_8TiledMMAINS4_8MMA_AtomIJNS4_4SM904GMMA28MMA_64x128x16_F32BF16BF16_SSILNSN_5MajorE0ELSP_0ELNSN_7ScaleInE1ELSQ_1EEEEEENS4_6LayoutINS5_IJNSA_ILi2EEESB_SB_EEENS5_IJSB_NSA_ILi0EEESW_EEEEENS5_IJNS4_10UnderscoreESZ_SZ_EEEEENS4_13SM90_TMA_LOADENS4_14ComposedLayoutINS4_7SwizzleILi3ELi4ELi3EEENS4_18smem_ptr_flag_bitsILi16EEENST_INS5_IJNSA_ILi8EEESG_EEENS5_IJSG_SB_EEEEEEEvNS4_8identityES12_S1C_vS1D_EENS_8epilogue10collective6detail29Sm90TmaWarpSpecializedAdapterINS1G_15DefaultEpilogueISI_SJ_SJ_NS1F_6thread17LinearCombinationISI_Li1EffLNS1K_9ScaleType4KindE0ELNS_15FloatRoundStyleE2ESI_EENS1_15EpilogueDefaultEEEEEvvEEEEvNT_6ParamsE:
        .type           _ZN7cutlass13device_kernelINS_4gemm6kernel13GemmUniversalIN4cute5tupleIJiiiiEEENS1_10collective13CollectiveMmaINS1_34MainloopSm90TmaGmmaWarpSpecializedILi2ENS5_IJNS4_1CILi1EEESB_SB_EEENS1_35KernelTmaWarpSpecializedCooperativeEEENS5_IJNSA_ILi128EEESF_NSA_ILi64EEEEEENS_10bfloat16_tENS5_IJlSB_lEEESI_SJ_NS4_8TiledMMAINS4_8MMA_AtomIJNS4_4SM904GMMA28MMA_64x128x16_F32BF16BF16_SSILNSN_5MajorE0ELSP_0ELNSN_7ScaleInE1ELSQ_1EEEEEENS4_6LayoutINS5_IJNSA_ILi2EEESB_SB_EEENS5_IJSB_NSA_ILi0EEESW_EEEEENS5_IJNS4_10UnderscoreESZ_SZ_EEEEENS4_13SM90_TMA_LOADENS4_14ComposedLayoutINS4_7SwizzleILi3ELi4ELi3EEENS4_18smem_ptr_flag_bitsILi16EEENST_INS5_IJNSA_ILi8EEESG_EEENS5_IJSG_SB_EEEEEEEvNS4_8identityES12_S1C_vS1D_EENS_8epilogue10collective6detail29Sm90TmaWarpSpecializedAdapterINS1G_15DefaultEpilogueISI_SJ_SJ_NS1F_6thread17LinearCombinationISI_Li1EffLNS1K_9ScaleType4KindE0ELNS_15FloatRoundStyleE2ESI_EENS1_15EpilogueDefaultEEEEEvvEEEEvNT_6ParamsE,@function
        .size           _ZN7cutlass13device_kernelINS_4gemm6kernel13GemmUniversalIN4cute5tupleIJiiiiEEENS1_10collective13CollectiveMmaINS1_34MainloopSm90TmaGmmaWarpSpecializedILi2ENS5_IJNS4_1CILi1EEESB_SB_EEENS1_35KernelTmaWarpSpecializedCooperativeEEENS5_IJNSA_ILi128EEESF_NSA_ILi64EEEEEENS_10bfloat16_tENS5_IJlSB_lEEESI_SJ_NS4_8TiledMMAINS4_8MMA_AtomIJNS4_4SM904GMMA28MMA_64x128x16_F32BF16BF16_SSILNSN_5MajorE0ELSP_0ELNSN_7ScaleInE1ELSQ_1EEEEEENS4_6LayoutINS5_IJNSA_ILi2EEESB_SB_EEENS5_IJSB_NSA_ILi0EEESW_EEEEENS5_IJNS4_10UnderscoreESZ_SZ_EEEEENS4_13SM90_TMA_LOADENS4_14ComposedLayoutINS4_7SwizzleILi3ELi4ELi3EEENS4_18smem_ptr_flag_bitsILi16EEENST_INS5_IJNSA_ILi8EEESG_EEENS5_IJSG_SB_EEEEEEEvNS4_8identityES12_S1C_vS1D_EENS_8epilogue10collective6detail29Sm90TmaWarpSpecializedAdapterINS1G_15DefaultEpilogueISI_SJ_SJ_NS1F_6thread17LinearCombinationISI_Li1EffLNS1K_9ScaleType4KindE0ELNS_15FloatRoundStyleE2ESI_EENS1_15EpilogueDefaultEEEEEvvEEEEvNT_6ParamsE,(.L_x_190 - _ZN7cutlass13device_kernelINS_4gemm6kernel13GemmUniversalIN4cute5tupleIJiiiiEEENS1_10collective13CollectiveMmaINS1_34MainloopSm90TmaGmmaWarpSpecializedILi2ENS5_IJNS4_1CILi1EEESB_SB_EEENS1_35KernelTmaWarpSpecializedCooperativeEEENS5_IJNSA_ILi128EEESF_NSA_ILi64EEEEEENS_10bfloat16_tENS5_IJlSB_lEEESI_SJ_NS4_8TiledMMAINS4_8MMA_AtomIJNS4_4SM904GMMA28MMA_64x128x16_F32BF16BF16_SSILNSN_5MajorE0ELSP_0ELNSN_7ScaleInE1ELSQ_1EEEEEENS4_6LayoutINS5_IJNSA_ILi2EEESB_SB_EEENS5_IJSB_NSA_ILi0EEESW_EEEEENS5_IJNS4_10UnderscoreESZ_SZ_EEEEENS4_13SM90_TMA_LOADENS4_14ComposedLayoutINS4_7SwizzleILi3ELi4ELi3EEENS4_18smem_ptr_flag_bitsILi16EEENST_INS5_IJNSA_ILi8EEESG_EEENS5_IJSG_SB_EEEEEEEvNS4_8identityES12_S1C_vS1D_EENS_8epilogue10collective6detail29Sm90TmaWarpSpecializedAdapterINS1G_15DefaultEpilogueISI_SJ_SJ_NS1F_6thread17LinearCombinationISI_Li1EffLNS1K_9ScaleType4KindE0ELNS_15FloatRoundStyleE2ESI_EENS1_15EpilogueDefaultEEEEEvvEEEEvNT_6ParamsE)
        .other          _ZN7cutlass13device_kernelINS_4gemm6kernel13GemmUniversalIN4cute5tupleIJiiiiEEENS1_10collective13CollectiveMmaINS1_34MainloopSm90TmaGmmaWarpSpecializedILi2ENS5_IJNS4_1CILi1EEESB_SB_EEENS1_35KernelTmaWarpSpecializedCooperativeEEENS5_IJNSA_ILi128EEESF_NSA_ILi64EEEEEENS_10bfloat16_tENS5_IJlSB_lEEESI_SJ_NS4_8TiledMMAINS4_8MMA_AtomIJNS4_4SM904GMMA28MMA_64x128x16_F32BF16BF16_SSILNSN_5MajorE0ELSP_0ELNSN_7ScaleInE1ELSQ_1EEEEEENS4_6LayoutINS5_IJNSA_ILi2EEESB_SB_EEENS5_IJSB_NSA_ILi0EEESW_EEEEENS5_IJNS4_10UnderscoreESZ_SZ_EEEEENS4_13SM90_TMA_LOADENS4_14ComposedLayoutINS4_7SwizzleILi3ELi4ELi3EEENS4_18smem_ptr_flag_bitsILi16EEENST_INS5_IJNSA_ILi8EEESG_EEENS5_IJSG_SB_EEEEEEEvNS4_8identityES12_S1C_vS1D_EENS_8epilogue10collective6detail29Sm90TmaWarpSpecializedAdapterINS1G_15DefaultEpilogueISI_SJ_SJ_NS1F_6thread17LinearCombinationISI_Li1EffLNS1K_9ScaleType4KindE0ELNS_15FloatRoundStyleE2ESI_EENS1_15EpilogueDefaultEEEEEvvEEEEvNT_6ParamsE,@"STO_CUDA_ENTRY STV_DEFAULT"
_ZN7cutlass13device_kernelINS_4gemm6kernel13GemmUniversalIN4cute5tupleIJiiiiEEENS1_10collective13CollectiveMmaINS1_34MainloopSm90TmaGmmaWarpSpecializedILi2ENS5_IJNS4_1CILi1EEESB_SB_EEENS1_35KernelTmaWarpSpecializedCooperativeEEENS5_IJNSA_ILi128EEESF_NSA_ILi64EEEEEENS_10bfloat16_tENS5_IJlSB_lEEESI_SJ_NS4_8TiledMMAINS4_8MMA_AtomIJNS4_4SM904GMMA28MMA_64x128x16_F32BF16BF16_SSILNSN_5MajorE0ELSP_0ELNSN_7ScaleInE1ELSQ_1EEEEEENS4_6LayoutINS5_IJNSA_ILi2EEESB_SB_EEENS5_IJSB_NSA_ILi0EEESW_EEEEENS5_IJNS4_10UnderscoreESZ_SZ_EEEEENS4_13SM90_TMA_LOADENS4_14ComposedLayoutINS4_7SwizzleILi3ELi4ELi3EEENS4_18smem_ptr_flag_bitsILi16EEENST_INS5_IJNSA_ILi8EEESG_EEENS5_IJSG_SB_EEEEEEEvNS4_8identityES12_S1C_vS1D_EENS_8epilogue10collective6detail29Sm90TmaWarpSpecializedAdapterINS1G_15DefaultEpilogueISI_SJ_SJ_NS1F_6thread17LinearCombinationISI_Li1EffLNS1K_9ScaleType4KindE0ELNS_15FloatRoundStyleE2ESI_EENS1_15EpilogueDefaultEEEEEvvEEEEvNT_6ParamsE:
[----:B------:R-:W0:Y:S01]  /*0000*/  LDC R1, c[0x0][0x28] ;  /* 0x00000a00ff017b82 */ /* 0x000e220000000800 */
[----:B------:R-:W1:Y:S01]  /*0010*/  S2R R4, SR_TID.X ;  /* 0x0000000000047919 */ /* 0x000e620000002100 */
[----:B------:R-:W-:Y:S01]  /*0020*/  ELECT P0, URZ, PT ;  /* 0x00000000003f782f */ /* 0x000fe20003800000 */
[----:B------:R-:W-:Y:S01]  /*0030*/  BSSY B0, `(.L_x_0) ;  /* 0x000000f000007945 */ /* 0x000fe20003800000 */
[--C-:B-1----:R-:W-:Y:S02]  /*0040*/  SHF.R.U32.HI R0, RZ, 0x5, R4.reuse ;  /* 0x00000005ff007819 */ /* 0x102fe40000011604 */
[----:B------:R-:W-:-:S03]  /*0050*/  SHF.R.U32.HI R14, RZ, 0x7, R4 ;  /* 0x00000007ff0e7819 */ /* 0x000fc60000011604 */
[----:B------:R-:W1:Y:S04]  /*0060*/  SHFL.IDX PT, R5, R0, RZ, 0x1f ;  /* 0x00001fff00057589 */ /* 0x000e6800000e0000 */
[----:B------:R2:W3:Y:S01]  /*0070*/  SHFL.IDX PT, R10, R14, RZ, 0x1f ;  /* 0x00001fff0e0a7589 */ /* 0x0004e200000e0000 */
[----:B-1----:R-:W-:-:S13]  /*0080*/  ISETP.NE.OR P0, PT, R5, RZ, !P0 ;  /* 0x000000ff0500720c */ /* 0x002fda0004705670 */
[----:B0-23--:R-:W-:Y:S05]  /*0090*/  @P0 BRA `(.L_x_1) ;  /* 0x0000000000200947 */ /* 0x00dfea0003800000 */
[----:B------:R-:W-:Y:S02]  /*00a0*/  ULDC.64 UR4, c[0x0][0x198] ;  /* 0x0000660000047ab9 */ /* 0x000fe40000000a00 */
[----:B------:R-:W-:Y:S02]  /*00b0*/  UIADD3 UR6, UP0, UR4, 0xf0, URZ ;  /* 0x000000f004067890 */ /* 0x000fe4000ff1e03f */
[----:B------:R-:W-:Y:S02]  /*00c0*/  UIADD3 UR4, UP1, UR4, 0x1f0, URZ ;  /* 0x000001f004047890 */ /* 0x000fe4000ff3e03f */
[----:B------:R-:W-:Y:S02]  /*00d0*/  UIADD3.X UR7, URZ, UR5, URZ, UP0, !UPT ;  /* 0x000000053f077290 */ /* 0x000fe400087fe43f */
[----:B------:R-:W-:-:S07]  /*00e0*/  UIADD3.X UR5, URZ, UR5, URZ, UP1, !UPT ;  /* 0x000000053f057290 */ /* 0x000fce0008ffe43f */
[----:B------:R0:W-:Y:S02]  /*00f0*/  UTMACCTL.PF [UR6] ;  /* 0x00000000060079b9 */ /* 0x0001e40008040000 */
[----:B------:R0:W-:Y:S02]  /*0100*/  UTMACCTL.PF [UR4] ;  /* 0x00000000040079b9 */ /* 0x0001e40008040000 */
[----:B0-----:R-:W-:Y:S01]  /*0110*/  NOP ;  /* 0x0000000000007918 */ /* 0x001fe20000000000 */
.L_x_1:
[----:B------:R-:W-:Y:S05]  /*0120*/  BSYNC B0 ;  /* 0x0000000000007941 */ /* 0x000fea0003800000 */
.L_x_0:
[----:B------:R-:W0:Y:S02]  /*0130*/  SHFL.IDX PT, R2, R0, RZ, 0x1f ;  /* 0x00001fff00027589 */ /* 0x000e2400000e0000 */
[----:B0-----:R-:W-:-:S13]  /*0140*/  ISETP.NE.AND P0, PT, R2, RZ, PT ;  /* 0x000000ff0200720c */ /* 0x001fda0003f05270 */
[----:B------:R-:W-:Y:S05]  /*0150*/  @P0 BRA `(.L_x_2) ;  /* 0x0000000000480947 */ /* 0x000fea0003800000 */
[----:B------:R-:W0:Y:S01]  /*0160*/  S2UR UR8, SR_CgaCtaId ;  /* 0x00000000000879c3 */ /* 0x000e220000008800 */
[----:B------:R-:W-:Y:S01]  /*0170*/  UMOV UR4, 0x400 ;  /* 0x0000040000047882 */ /* 0x000fe20000000000 */
[----:B------:R-:W-:Y:S01]  /*0180*/  UMOV UR5, 0x1 ;  /* 0x0000000100057882 */ /* 0x000fe20000000000 */
[----:B------:R-:W-:Y:S01]  /*0190*/  UMOV UR6, 0x100 ;  /* 0x0000010000067882 */ /* 0x000fe20000000000 */
[----:B------:R-:W-:Y:S01]  /*01a0*/  ELECT P0, URZ, PT ;  /* 0x00000000003f782f */ /* 0x000fe20003800000 */
[----:B------:R-:W-:-:S04]  /*01b0*/  UIADD3 UR6, -UR6, 0x100000, URZ ;  /* 0x0010000006067890 */ /* 0x000fc8000fffe13f */
[----:B------:R-:W-:Y:S02]  /*01c0*/  USHF.L.U32 UR7, UR6, 0xb, URZ ;  /* 0x0000000b06077899 */ /* 0x000fe4000800063f */
[----:B------:R-:W-:Y:S02]  /*01d0*/  USHF.L.U32 UR6, UR6, 0x1, URZ ;  /* 0x0000000106067899 */ /* 0x000fe4000800063f */
[----:B0-----:R-:W-:Y:S02]  /*01e0*/  ULEA UR8, UR8, UR4, 0x18 ;  /* 0x0000000408087291 */ /* 0x001fe4000f8ec03f */
[----:B------:R-:W-:-:S04]  /*01f0*/  UIADD3 UR4, -UR5, 0x100000, URZ ;  /* 0x0010000005047890 */ /* 0x000fc8000fffe13f */
[----:B------:R-:W-:Y:S02]  /*0200*/  USHF.L.U32 UR5, UR4, 0xb, URZ ;  /* 0x0000000b04057899 */ /* 0x000fe4000800063f */
[----:B------:R-:W-:Y:S01]  /*0210*/  USHF.L.U32 UR4, UR4, 0x1, URZ ;  /* 0x0000000104047899 */ /* 0x000fe2000800063f */
[----:B------:R-:W0:Y:S11]  /*0220*/  FENCE.VIEW.ASYNC.S ;  /* 0x00000000000073c6 */ /* 0x000e360000000000 */
[----:B0-----:R0:W1:Y:S01]  /*0230*/  SYNCS.EXCH.64 URZ, [UR8], UR4 ;  /* 0x00000004083f75b2 */ /* 0x0010620008000100 */
[----:B------:R0:W2:Y:S01]  /*0240*/  SYNCS.EXCH.64 URZ, [UR8+0x10], UR6 ;  /* 0x00001006083f75b2 */ /* 0x0000a20008000100 */
[----:B------:R0:W3:Y:S01]  /*0250*/  SYNCS.EXCH.64 URZ, [UR8+0x8], UR4 ;  /* 0x00000804083f75b2 */ /* 0x0000e20008000100 */
[----:B------:R0:W4:Y:S01]  /*0260*/  SYNCS.EXCH.64 URZ, [UR8+0x18], UR6 ;  /* 0x00001806083f75b2 */ /* 0x0001220008000100 */
[----:B------:R-:W-:Y:S01]  /*0270*/  NOP ;  /* 0x0000000000007918 */ /* 0x000fe20000000000 */
.L_x_2:
[----:B------:R-:W5:Y:S01]  /*0280*/  SHFL.IDX PT, R0, R0, RZ, 0x1f ;  /* 0x00001fff00007589 */ /* 0x000f6200000e0000 */
[----:B------:R-:W-:Y:S01]  /*0290*/  ELECT P0, URZ, PT ;  /* 0x00000000003f782f */ /* 0x000fe20003800000 */
[----:B------:R-:W1:Y:S01]  /*02a0*/  LDC R2, c[0x0][0x65c] ;  /* 0x00019700ff027b82 */ /* 0x000e620000000800 */
[----:B0-----:R-:W-:Y:S01]  /*02b0*/  UMOV UR4, 0x20 ;  /* 0x0000002000047882 */ /* 0x001fe20000000000 */
[----:B------:R-:W0:Y:S01]  /*02c0*/  S2R R3, SR_CTAID.Y ;  /* 0x0000000000037919 */ /* 0x000e220000002600 */
[----:B------:R-:W-:Y:S01]  /*02d0*/  NOP ;  /* 0x0000000000007918 */ /* 0x000fe20000000000 */
[----:B------:R-:W-:Y:S01]  /*02e0*/  ISETP.NE.AND P2, PT, R10, RZ, PT ;  /* 0x000000ff0a00720c */ /* 0x000fe20003f45270 */
[----:B------:R-:W-:Y:S01]  /*02f0*/  NOP ;  /* 0x0000000000007918 */ /* 0x000fe20000000000 */
[----:B------:R-:W2:Y:S01]  /*0300*/  S2R R6, SR_CTAID.X ;  /* 0x0000000000067919 */ /* 0x000ea20000002500 */
[----:B------:R-:W-:Y:S01]  /*0310*/  IMAD.MOV.U32 R7, RZ, RZ, RZ ;  /* 0x000000ffff077224 */ /* 0x000fe200078e00ff */
[----:B-----5:R-:W-:-:S02]  /*0320*/  ISETP.NE.OR P0, PT, R0, RZ, !P0 ;  /* 0x000000ff0000720c */ /* 0x020fc40004705670 */
[----:B-1----:R-:W-:-:S04]  /*0330*/  ISETP.NE.AND P3, PT, R2, 0x1, PT ;  /* 0x000000010200780c */ /* 0x002fc80003f65270 */
[----:B------:R-:W-:Y:S02]  /*0340*/  P2R R0, PR, RZ, 0x8 ;  /* 0x00000008ff007803 */ /* 0x000fe40000000000 */
[----:B------:R-:W-:-:S04]  /*0350*/  SHF.R.S32.HI R0, RZ, 0x1f, R5 ;  /* 0x0000001fff007819 */ /* 0x000fc80000011405 */
[----:B------:R-:W-:Y:S01]  /*0360*/  LEA.HI R0, R0, R5, RZ, 0x2 ;  /* 0x0000000500007211 */ /* 0x000fe200078f10ff */
[----:B------:R-:W-:Y:S01]  /*0370*/  VOTEU.ALL UP0, P0 ;  /* 0x00000000003f7886 */ /* 0x000fe20000000000 */
[----:B------:R-:W-:Y:S01]  /*0380*/  VOTEU.ALL UP1, P0 ;  /* 0x00000000003f7886 */ /* 0x000fe20000020000 */
[----:B------:R-:W2:Y:S01]  /*0390*/  @P3 LDC R17, c[0x0][0x10] ;  /* 0x00000400ff113b82 */ /* 0x000ea20000000800 */
[----:B------:R-:W-:Y:S01]  /*03a0*/  LOP3.LUT R0, R0, 0xfffffffc, RZ, 0xc0, !PT ;  /* 0xfffffffc00007812 */ /* 0x000fe200078ec0ff */
[----:B0-----:R-:W-:Y:S01]  /*03b0*/  @P3 IMAD.MOV.U32 R8, RZ, RZ, R3 ;  /* 0x000000ffff083224 */ /* 0x001fe200078e0003 */
[----:B------:R-:W-:Y:S01]  /*03c0*/  @!UP0 UMOV UR6, 0x400 ;  /* 0x0000040000068882 */ /* 0x000fe20000000000 */
[----:B------:R-:W-:-:S04]  /*03d0*/  @!UP0 UIADD3 UR4, -UR4, 0x100000, URZ ;  /* 0x0010000004048890 */ /* 0x000fc8000fffe13f */
[----:B------:R-:W-:Y:S02]  /*03e0*/  @!UP0 USHF.L.U32 UR5, UR4, 0xb, URZ ;  /* 0x0000000b04058899 */ /* 0x000fe4000800063f */
[----:B------:R-:W-:Y:S01]  /*03f0*/  @!UP0 USHF.L.U32 UR4, UR4, 0x1, URZ ;  /* 0x0000000104048899 */ /* 0x000fe2000800063f */
[----:B------:R-:W-:Y:S02]  /*0400*/  @P3 IMAD.MOV.U32 R9, RZ, RZ, RZ ;  /* 0x000000ffff093224 */ /* 0x000fe400078e00ff */
[----:B------:R-:W-:Y:S01]  /*0410*/  IMAD.IADD R0, R5, 0x1, -R0 ;  /* 0x0000000105007824 */ /* 0x000fe200078e0a00 */
[----:B------:R-:W0:Y:S01]  /*0420*/  @!UP0 S2UR UR7, SR_CgaCtaId ;  /* 0x00000000000789c3 */ /* 0x000e220000008800 */
[----:B------:R-:W-:-:S03]  /*0430*/  @P3 IMAD.MOV.U32 R5, RZ, RZ, RZ ;  /* 0x000000ffff053224 */ /* 0x000fc600078e00ff */
[----:B------:R-:W-:-:S04]  /*0440*/  ISETP.NE.AND P1, PT, R0, 0x3, PT ;  /* 0x000000030000780c */ /* 0x000fc80003f25270 */
[----:B------:R-:W1:Y:S01]  /*0450*/  @!P3 LDC R11, c[0x0][0xc] ;  /* 0x00000300ff0bbb82 */ /* 0x000e620000000800 */
[----:B--2---:R-:W-:-:S04]  /*0460*/  @P3 IMAD.WIDE.U32 R16, R6, R17, R8 ;  /* 0x0000001106103225 */ /* 0x004fc800078e0008 */
[----:B------:R-:W-:Y:S01]  /*0470*/  @P3 IMAD.IADD R17, R17, 0x1, R5 ;  /* 0x0000000111113824 */ /* 0x000fe200078e0205 */
[----:B------:R-:W-:Y:S01]  /*0480*/  LOP3.LUT R5, R4, 0x7f, RZ, 0xc0, !PT ;  /* 0x0000007f04057812 */ /* 0x000fe200078ec0ff */
[----:B0-----:R-:W-:Y:S01]  /*0490*/  @!UP0 ULEA UR8, UR7, UR6, 0x18 ;  /* 0x0000000607088291 */ /* 0x001fe2000f8ec03f */
[----:B------:R-:W-:Y:S02]  /*04a0*/  VOTEU.ALL UP0, P0 ;  /* 0x00000000003f7886 */ /* 0x000fe40000000000 */
[----:B------:R-:W-:Y:S01]  /*04b0*/  ULDC UR6, c[0x0][0xc] ;  /* 0x0000030000067ab9 */ /* 0x000fe20000000800 */
[----:B------:R-:W-:Y:S01]  /*04c0*/  ISETP.EQ.OR P0, PT, R0, RZ, !P1 ;  /* 0x000000ff0000720c */ /* 0x000fe20004f02670 */
[----:B------:R-:W-:-:S03]  /*04d0*/  ULDC UR7, c[0x0][0x10] ;  /* 0x0000040000077ab9 */ /* 0x000fc60000000800 */
[C---:B------:R-:W-:Y:S01]  /*04e0*/  ISETP.EQ.AND P0, PT, R10.reuse, RZ, P0 ;  /* 0x000000ff0a00720c */ /* 0x040fe20000702270 */
[----:B------:R-:W-:Y:S02]  /*04f0*/  VIADD R10, R10, 0xffffffff ;  /* 0xffffffff0a0a7836 */ /* 0x000fe40000000000 */
[----:B-1----:R-:W-:Y:S01]  /*0500*/  @!P3 IMAD.WIDE.U32 R8, R11, R3, R6 ;  /* 0x000000030b08b225 */ /* 0x002fe200078e0006 */
[----:B------:R-:W0:Y:S02]  /*0510*/  FENCE.VIEW.ASYNC.S ;  /* 0x00000000000073c6 */ /* 0x000e240000000000 */
[----:B0-----:R-:W3:Y:S01]  /*0520*/  @!UP0 SYNCS.EXCH.64 URZ, [UR8+0x30], UR4 ;  /* 0x00003004083f85b2 */ /* 0x001ee20008000100 */
[----:B------:R-:W-:Y:S02]  /*0530*/  SEL R18, RZ, 0x1, !P0 ;  /* 0x00000001ff127807 */ /* 0x000fe40004000000 */
[----:B------:R-:W-:Y:S01]  /*0540*/  ISETP.GE.U32.AND P1, PT, R10, 0x2, PT ;  /* 0x000000020a00780c */ /* 0x000fe20003f26070 */
[----:B------:R-:W-:-:S02]  /*0550*/  @!P3 IMAD.MOV.U32 R16, RZ, RZ, R8 ;  /* 0x000000ffff10b224 */ /* 0x000fc400078e0008 */
[----:B------:R-:W-:Y:S01]  /*0560*/  @!P3 IMAD.MOV.U32 R17, RZ, RZ, R9 ;  /* 0x000000ffff11b224 */ /* 0x000fe200078e0009 */
[----:B------:R-:W-:Y:S01]  /*0570*/  SEL R18, R18, 0x2, P1 ;  /* 0x0000000212127807 */ /* 0x000fe20000800000 */
[----:B------:R0:W3:Y:S01]  /*0580*/  @!UP1 SYNCS.EXCH.64 URZ, [UR8+0x38], UR4 ;  /* 0x00003804083f95b2 */ /* 0x0000e20008000100 */
[----:B------:R-:W-:Y:S01]  /*0590*/  NOP ;  /* 0x0000000000007918 */ /* 0x000fe20000000000 */
[----:B0-----:R-:W-:-:S03]  /*05a0*/  UIMAD.WIDE.U32 UR4, UR6, UR7, URZ ;  /* 0x00000007060472a5 */ /* 0x001fc6000f8e003f */
[----:B------:R-:W-:Y:S02]  /*05b0*/  ULDC UR6, c[0x0][0x14] ;  /* 0x0000050000067ab9 */ /* 0x000fe40000000800 */
[----:B------:R-:W-:Y:S02]  /*05c0*/  UIMAD.WIDE.U32 UR36, UR4, UR6, URZ ;  /* 0x00000006042472a5 */ /* 0x000fe4000f8e003f */
[----:B------:R-:W-:-:S04]  /*05d0*/  UIMAD UR42, UR5, UR6, URZ ;  /* 0x00000006052a72a4 */ /* 0x000fc8000f8e023f */
[----:B------:R-:W-:Y:S01]  /*05e0*/  UIADD3 UR42, UR37, UR42, URZ ;  /* 0x0000002a252a7290 */ /* 0x000fe2000fffe03f */
[----:B---34-:R-:W-:Y:S06]  /*05f0*/  BAR.SYNC.DEFER_BLOCKING 0x0 ;  /* 0x0000000000007b1d */ /* 0x018fec0000010000 */
[----:B------:R-:W-:Y:S05]  /*0600*/  @!P2 BRA `(.L_x_3) ;  /* 0x0000005c00a4a947 */ /* 0x000fea0003800000 */
[----:B------:R-:W-:-:S13]  /*0610*/  ISETP.GT.U32.AND P0, PT, R10, 0x1, PT ;  /* 0x000000010a00780c */ /* 0x000fda0003f04070 */
[----:B------:R-:W-:Y:S05]  /*0620*/  @P0 EXIT ;  /* 0x000000000000094d */ /* 0x000fea0003800000 */
[----:B------:R-:W-:Y:S01]  /*0630*/  ULDC.64 UR4, c[0x0][0x650] ;  /* 0x0001940000047ab9 */ /* 0x000fe20000000a00 */
[----:B------:R-:W-:Y:S01]  /*0640*/  PRMT R0, RZ, 0x7610, R0 ;  /* 0x00007610ff007816 */ /* 0x000fe20000000000 */
[----:B------:R-:W-:Y:S01]  /*0650*/  IMAD.MOV.U32 R101, RZ, RZ, -0x1 ;  /* 0xffffffffff657424 */ /* 0x000fe200078e00ff */
[----:B------:R-:W-:Y:S01]  /*0660*/  ISETP.GE.U32.AND P0, PT, R16, UR4, PT ;  /* 0x0000000410007c0c */ /* 0x000fe2000bf06070 */
[----:B------:R-:W-:Y:S02]  /*0670*/  IMAD.MOV.U32 R100, RZ, RZ, -0x1 ;  /* 0xffffffffff647424 */ /* 0x000fe400078e00ff */
[----:B------:R-:W-:Y:S01]  /*0680*/  IMAD.MOV.U32 R99, RZ, RZ, -0x1 ;  /* 0xffffffffff637424 */ /* 0x000fe200078e00ff */
[----:B------:R-:W-:-:S13]  /*0690*/  ISETP.GE.U32.AND.EX P0, PT, R17, UR5, PT, P0 ;  /* 0x0000000511007c0c */ /* 0x000fda000bf06100 */
[----:B------:R-:W-:Y:S05]  /*06a0*/  @P0 BRA `(.L_x_4) ;  /* 0x0000000400540947 */ /* 0x000fea0003800000 */
[----:B------:R-:W0:Y:S01]  /*06b0*/  LDC.64 R20, c[0x0][0x628] ;  /* 0x00018a00ff147b82 */ /* 0x000e220000000a00 */
[----:B------:R-:W-:Y:S02]  /*06c0*/  IMAD.MOV.U32 R8, RZ, RZ, R16 ;  /* 0x000000ffff087224 */ /* 0x000fe400078e0010 */
[----:B------:R-:W-:-:S05]  /*06d0*/  IMAD.MOV.U32 R9, RZ, RZ, R17 ;  /* 0x000000ffff097224 */ /* 0x000fca00078e0011 */
[----:B------:R-:W1:Y:S08]  /*06e0*/  LDC R0, c[0x0][0x630] ;  /* 0x00018c00ff007b82 */ /* 0x000e700000000800 */
[----:B------:R-:W2:Y:S01]  /*06f0*/  LDC.64 R22, c[0x0][0x620] ;  /* 0x00018800ff167b82 */ /* 0x000ea20000000a00 */
[----:B0-----:R-:W-:-:S04]  /*0700*/  ISETP.NE.U32.AND P0, PT, R20, RZ, PT ;  /* 0x000000ff1400720c */ /* 0x001fc80003f05070 */
[----:B------:R-:W-:-:S13]  /*0710*/  ISETP.NE.AND.EX P0, PT, R21, RZ, PT, P0 ;  /* 0x000000ff1500720c */ /* 0x000fda0003f05300 */
[----:B-12---:R-:W-:Y:S05]  /*0720*/  @!P0 BRA `(.L_x_5) ;  /* 0x0000000000288947 */ /* 0x006fea0003800000 */
[----:B------:R-:W0:Y:S02]  /*0730*/  LDC R13, c[0x0][0x634] ;  /* 0x00018d00ff0d7b82 */ /* 0x000e240000000800 */
[----:B0-----:R-:W-:-:S05]  /*0740*/  IADD3 R13, P0, R16, R13, RZ ;  /* 0x0000000d100d7210 */ /* 0x001fca0007f1e0ff */
[----:B------:R-:W-:-:S04]  /*0750*/  IMAD.X R15, RZ, RZ, R17, P0 ;  /* 0x000000ffff0f7224 */ /* 0x000fc800000e0611 */
[----:B------:R-:W-:-:S04]  /*0760*/  IMAD.WIDE.U32 R8, R15, R20, RZ ;  /* 0x000000140f087225 */ /* 0x000fc800078e00ff */
[----:B------:R-:W-:-:S04]  /*0770*/  IMAD.WIDE.U32 R10, P0, R13, R21, R8 ;  /* 0x000000150d0a7225 */ /* 0x000fc80007800008 */
[----:B------:R-:W-:-:S04]  /*0780*/  IMAD.WIDE.U32 R8, R13, R20, RZ ;  /* 0x000000140d087225 */ /* 0x000fc800078e00ff */
[----:B------:R-:W-:Y:S01]  /*0790*/  IMAD.X R13, RZ, RZ, RZ, P0 ;  /* 0x000000ffff0d7224 */ /* 0x000fe200000e06ff */
[----:B------:R-:W-:Y:S01]  /*07a0*/  IADD3 RZ, P0, R9, R10, RZ ;  /* 0x0000000a09ff7210 */ /* 0x000fe20007f1e0ff */
[----:B------:R-:W-:-:S04]  /*07b0*/  IMAD.MOV.U32 R12, RZ, RZ, R11 ;  /* 0x000000ffff0c7224 */ /* 0x000fc800078e000b */
[----:B------:R-:W-:-:S08]  /*07c0*/  IMAD.WIDE.U32.X R8, R15, R21, R12, P0 ;  /* 0x000000150f087225 */ /* 0x000fd000000e040c */
.L_x_5:
[-CC-:B------:R-:W-:Y:S01]  /*07d0*/  SHF.R.U64 R99, R8, R0.reuse, R9.reuse ;  /* 0x0000000008637219 */ /* 0x180fe20000001209 */
[----:B------:R-:W0:Y:S01]  /*07e0*/  LDC R12, c[0x0][0x618] ;  /* 0x00018600ff0c7b82 */ /* 0x000e220000000800 */
[----:B------:R-:W-:Y:S01]  /*07f0*/  SHF.R.U32.HI R7, RZ, R0, R9 ;  /* 0x00000000ff077219 */ /* 0x000fe20000011609 */
[----:B------:R-:W-:Y:S01]  /*0800*/  ULDC UR4, c[0x0][0x150] ;  /* 0x0000540000047ab9 */ /* 0x000fe20000000800 */
[----:B------:R-:W-:Y:S02]  /*0810*/  IADD3 R11, P0, RZ, -R99, RZ ;  /* 0x80000063ff0b7210 */ /* 0x000fe40007f1e0ff */
[----:B------:R-:W-:-:S03]  /*0820*/  I2FP.F32.U32 R0, R6 ;  /* 0x0000000600007245 */ /* 0x000fc60000201000 */
[----:B------:R-:W1:Y:S01]  /*0830*/  LDC.64 R30, c[0x0][0x640] ;  /* 0x00019000ff1e7b82 */ /* 0x000e620000000a00 */
[----:B------:R-:W-:Y:S02]  /*0840*/  IMAD.X R13, RZ, RZ, ~R7, P0 ;  /* 0x000000ffff0d7224 */ /* 0x000fe400000e0e07 */
[----:B------:R-:W-:Y:S01]  /*0850*/  FMUL R0, R0, UR4 ;  /* 0x0000000400007c20 */ /* 0x000fe20008400000 */
[----:B------:R-:W-:Y:S01]  /*0860*/  IMAD.WIDE.U32 R8, R11, R22, R16 ;  /* 0x000000160b087225 */ /* 0x000fe200078e0010 */
[----:B------:R-:W-:-:S03]  /*0870*/  ULDC UR4, c[0x0][0x154] ;  /* 0x0000550000047ab9 */ /* 0x000fc60000000800 */
[----:B------:R-:W-:Y:S01]  /*0880*/  IMAD R10, R13, R22, RZ ;  /* 0x000000160d0a7224 */ /* 0x000fe200078e02ff */
[----:B------:R-:W2:Y:S01]  /*0890*/  LDC R7, c[0x0][0x144] ;  /* 0x00005100ff077b82 */ /* 0x000ea20000000800 */
[----:B------:R-:W3:Y:S02]  /*08a0*/  F2I.U32.TRUNC.NTZ R0, R0 ;  /* 0x0000000000007305 */ /* 0x000ee4000020f000 */
[----:B------:R-:W-:-:S04]  /*08b0*/  IMAD R11, R11, R23, R10 ;  /* 0x000000170b0b7224 */ /* 0x000fc800078e020a */
[----:B------:R-:W-:Y:S01]  /*08c0*/  IMAD.IADD R9, R9, 0x1, R11 ;  /* 0x0000000109097824 */ /* 0x000fe200078e020b */
[----:B------:R-:W4:Y:S01]  /*08d0*/  LDC R24, c[0x0][0x608] ;  /* 0x00018200ff187b82 */ /* 0x000f220000000800 */
[----:B------:R-:W-:-:S03]  /*08e0*/  IMAD.MOV.U32 R11, RZ, RZ, -0x1 ;  /* 0xffffffffff0b7424 */ /* 0x000fc600078e00ff */
[-CC-:B0-----:R-:W-:Y:S02]  /*08f0*/  SHF.R.U64 R22, R8, R12.reuse, R9.reuse ;  /* 0x0000000c08167219 */ /* 0x181fe40000001209 */
[----:B------:R-:W-:Y:S02]  /*0900*/  I2FP.F32.U32 R8, R3 ;  /* 0x0000000300087245 */ /* 0x000fe40000201000 */
[----:B------:R-:W0:Y:S01]  /*0910*/  LDC R28, c[0x0][0x658] ;  /* 0x00019600ff1c7b82 */ /* 0x000e220000000800 */
[----:B-1----:R-:W-:Y:S01]  /*0920*/  ISETP.NE.U32.AND P0, PT, R30, RZ, PT ;  /* 0x000000ff1e00720c */ /* 0x002fe20003f05070 */
[----:B---3--:R-:W-:Y:S02]  /*0930*/  IMAD.MOV R10, RZ, RZ, -R0 ;  /* 0x000000ffff0a7224 */ /* 0x008fe400078e0a00 */
[----:B------:R-:W-:Y:S01]  /*0940*/  FMUL R8, R8, UR4 ;  /* 0x0000000408087c20 */ /* 0x000fe20008400000 */
[----:B------:R-:W-:Y:S02]  /*0950*/  SHF.R.U32.HI R9, RZ, R12, R9 ;  /* 0x0000000cff097219 */ /* 0x000fe40000011609 */
[----:B------:R-:W-:Y:S01]  /*0960*/  ISETP.NE.AND.EX P0, PT, R31, RZ, PT, P0 ;  /* 0x000000ff1f00720c */ /* 0x000fe20003f05300 */
[----:B------:R1:W3:Y:S01]  /*0970*/  F2I.U32.TRUNC.NTZ R15, R8 ;  /* 0x00000008000f7305 */ /* 0x0002e2000020f000 */
[----:B------:R-:W1:Y:S01]  /*0980*/  LDC R20, c[0x0][0x148] ;  /* 0x00005200ff147b82 */ /* 0x000e620000000800 */
[----:B--2---:R-:W-:-:S07]  /*0990*/  IMAD R0, R7, R10, R6 ;  /* 0x0000000a07007224 */ /* 0x004fce00078e0206 */
[----:B------:R-:W2:Y:S01]  /*09a0*/  LDC R26, c[0x0][0x600] ;  /* 0x00018000ff1a7b82 */ /* 0x000ea20000000800 */
[-CC-:B----4-:R-:W-:Y:S02]  /*09b0*/  SHF.R.U64 R32, R22, R24.reuse, R9.reuse ;  /* 0x0000001816207219 */ /* 0x190fe40000001209 */
[----:B------:R-:W-:Y:S01]  /*09c0*/  SHF.R.U32.HI R7, RZ, R24, R9 ;  /* 0x00000018ff077219 */ /* 0x000fe20000011609 */
[----:B------:R-:W-:-:S04]  /*09d0*/  IMAD.MOV.U32 R9, RZ, RZ, 0x1 ;  /* 0x00000001ff097424 */ /* 0x000fc800078e00ff */
[----:B------:R-:W4:Y:S01]  /*09e0*/  LDC R21, c[0x0][0x648] ;  /* 0x00019200ff157b82 */ /* 0x000f220000000800 */
[-C--:B0-----:R-:W-:Y:S02]  /*09f0*/  SHF.L.U32 R6, R11, R28.reuse, RZ ;  /* 0x0000001c0b067219 */ /* 0x081fe400000006ff */
[--C-:B------:R-:W-:Y:S02]  /*0a00*/  SHF.R.U64 R24, R32, R28, R7.reuse ;  /* 0x0000001c20187219 */ /* 0x100fe40000001207 */
[----:B------:R-:W-:Y:S02]  /*0a10*/  LOP3.LUT R13, RZ, R6, RZ, 0x33, !PT ;  /* 0x00000006ff0d7212 */ /* 0x000fe400078e33ff */
[-C--:B------:R-:W-:Y:S01]  /*0a20*/  SHF.R.U32.HI R7, RZ, R28.reuse, R7 ;  /* 0x0000001cff077219 */ /* 0x080fe20000011607 */
[----:B------:R-:W0:Y:S01]  /*0a30*/  LDC R23, c[0x0][0x638] ;  /* 0x00018e00ff177b82 */ /* 0x000e220000000800 */
[----:B------:R-:W-:Y:S01]  /*0a40*/  SHF.L.U32 R12, R9, R28, RZ ;  /* 0x0000001c090c7219 */ /* 0x000fe200000006ff */
[----:B------:R-:W-:-:S06]  /*0a50*/  IMAD.MOV.U32 R6, RZ, RZ, R24 ;  /* 0x000000ffff067224 */ /* 0x000fcc00078e0018 */
[----:B------:R-:W0:Y:S01]  /*0a60*/  LDC R101, c[0x0][0x610] ;  /* 0x00018400ff657b82 */ /* 0x000e220000000800 */
[----:B-1-3--:R-:W-:Y:S05]  /*0a70*/  @!P0 BRA `(.L_x_6) ;  /* 0x0000000000288947 */ /* 0x00afea0003800000 */
[----:B------:R-:W1:Y:S02]  /*0a80*/  LDC R11, c[0x0][0x64c] ;  /* 0x00019300ff0b7b82 */ /* 0x000e640000000800 */
[----:B-1----:R-:W-:-:S05]  /*0a90*/  IADD3 R11, P0, R24, R11, RZ ;  /* 0x0000000b180b7210 */ /* 0x002fca0007f1e0ff */
        /* <DEDUP_REMOVED lines=8> */
.L_x_6:
[----:B----4-:R-:W-:Y:S01]  /*0b20*/  SHF.R.U64 R6, R6, R21, R7 ;  /* 0x0000001506067219 */ /* 0x010fe20000001207 */
[----:B--2---:R-:W-:Y:S01]  /*0b30*/  VIADD R7, R26, 0xffffffff ;  /* 0xffffffff1a077836 */ /* 0x004fe20000000000 */
[----:B------:R-:W-:Y:S01]  /*0b40*/  LOP3.LUT R13, R32, R13, RZ, 0xc0, !PT ;  /* 0x0000000d200d7212 */ /* 0x000fe200078ec0ff */
[----:B------:R-:W-:Y:S02]  /*0b50*/  IMAD.MOV R15, RZ, RZ, -R15 ;  /* 0x000000ffff0f7224 */ /* 0x000fe400078e0a0f */
[----:B------:R-:W-:Y:S02]  /*0b60*/  IMAD.MOV R8, RZ, RZ, -R6 ;  /* 0x000000ffff087224 */ /* 0x000fe400078e0a06 */
[----:B------:R-:W-:Y:S01]  /*0b70*/  IMAD R13, R12, R6, R13 ;  /* 0x000000060c0d7224 */ /* 0x000fe200078e020d */
[----:B------:R-:W-:Y:S01]  /*0b80*/  LOP3.LUT R6, R22, R7, RZ, 0xc0, !PT ;  /* 0x0000000716067212 */ /* 0x000fe200078ec0ff */
[----:B------:R-:W-:Y:S02]  /*0b90*/  @P3 IMAD R0, R20, R15, R3 ;  /* 0x0000000f14003224 */ /* 0x000fe400078e0203 */
[----:B0-----:R-:W-:-:S02]  /*0ba0*/  IMAD R3, R8, R23, R24 ;  /* 0x0000001708037224 */ /* 0x001fc400078e0218 */
[----:B------:R-:W-:Y:S02]  /*0bb0*/  IMAD R101, R13, R101, R0 ;  /* 0x000000650d657224 */ /* 0x000fe400078e0200 */
[----:B------:R-:W-:Y:S02]  /*0bc0*/  IMAD R6, R3, R26, R6 ;  /* 0x0000001a03067224 */ /* 0x000fe400078e0206 */
[----:B------:R-:W-:-:S03]  /*0bd0*/  IMAD.MOV.U32 R0, RZ, RZ, 0x1 ;  /* 0x00000001ff007424 */ /* 0x000fc600078e00ff */
[----:B------:R-:W-:Y:S02]  /*0be0*/  SEL R100, R6, R101, !P3 ;  /* 0x0000006506647207 */ /* 0x000fe40005800000 */
[----:B------:R-:W-:-:S07]  /*0bf0*/  SEL R101, R101, R6, !P3 ;  /* 0x0000000665657207 */ /* 0x000fce0005800000 */
.L_x_4:
[----:B------:R-:W-:-:S08]  /*0c00*/  NOP ;  /* 0x0000000000007918 */ /* 0x000fd00000000000 */
[----:B------:R-:W0:Y:S02]  /*0c10*/  USETMAXREG.TRY_ALLOC.CTAPOOL UP0, 0xe8 ;  /* 0x000000e8000079c8 */ /* 0x000e240008000600 */
[----:B0-----:R-:W-:-:S13]  /*0c20*/  PLOP3.LUT P0, PT, PT, PT, UP0, 0x80, 0x0 ;  /* 0x000000000000781c */ /* 0x001fda0003f0f008 */
[----:B------:R-:W-:Y:S05]  /*0c30*/  @!P0 BRA `(.L_x_4) ;  /* 0xfffffffc00f08947 */ /* 0x000fea000383ffff */
[----:B------:R-:W-:Y:S01]  /*0c40*/  ULDC.64 UR4, c[0x0][0x598] ;  /* 0x0001660000047ab9 */ /* 0x000fe20000000a00 */
[----:B------:R-:W-:Y:S01]  /*0c50*/  ULDC.64 UR38, c[0x0][0x208] ;  /* 0x0000820000267ab9 */ /* 0x000fe20000000a00 */
[----:B------:R-:W-:-:S04]  /*0c60*/  ISETP.NE.U32.AND P0, PT, RZ, UR4, PT ;  /* 0x00000004ff007c0c */ /* 0x000fc8000bf05070 */
[----:B------:R-:W-:-:S13]  /*0c70*/  ISETP.NE.AND.EX P0, PT, RZ, UR5, PT, P0 ;  /* 0x00000005ff007c0c */ /* 0x000fda000bf05300 */
[----:B------:R-:W-:Y:S05]  /*0c80*/  @!P0 BRA `(.L_x_7) ;  /* 0x00000000001c8947 */ /* 0x000fea0003800000 */
[----:B------:R-:W0:Y:S02]  /*0c90*/  LDC.64 R6, c[0x0][0x598] ;  /* 0x00016600ff067b82 */ /* 0x000e240000000a00 */
[----:B0-----:R-:W2:Y:S02]  /*0ca0*/  LDG.E.64 R6, desc[UR38][R6.64] ;  /* 0x0000002606067981 */ /* 0x001ea4000c1e1b00 */
[----:B--2---:R-:W-:-:S04]  /*0cb0*/  ISETP.NE.U32.AND P0, PT, R6, RZ, PT ;  /* 0x000000ff0600720c */ /* 0x004fc80003f05070 */
[----:B------:R-:W-:-:S13]  /*0cc0*/  ISETP.NE.AND.EX P0, PT, R7, RZ, PT, P0 ;  /* 0x000000ff0700720c */ /* 0x000fda0003f05300 */
[----:B------:R-:W-:Y:S05]  /*0cd0*/  @!P0 BRA `(.L_x_7) ;  /* 0x0000000000088947 */ /* 0x000fea0003800000 */
[----:B------:R0:W5:Y:S01]  /*0ce0*/  LD.E R19, desc[UR38][R6.64] ;  /* 0x0000002606137980 */ /* 0x000162000c101900 */
[----:B------:R-:W-:Y:S05]  /*0cf0*/  BRA `(.L_x_8) ;  /* 0x0000000000247947 */ /* 0x000fea0003800000 */
.L_x_7:
[----:B------:R-:W-:Y:S02]  /*0d00*/  ULDC.64 UR4, c[0x0][0x588] ;  /* 0x0001620000047ab9 */ /* 0x000fe40000000a00 */
[----:B------:R-:W-:-:S04]  /*0d10*/  ISETP.NE.U32.AND P0, PT, RZ, UR4, PT ;  /* 0x00000004ff007c0c */ /* 0x000fc8000bf05070 */
[----:B------:R-:W-:-:S13]  /*0d20*/  ISETP.NE.AND.EX P0, PT, RZ, UR5, PT, P0 ;  /* 0x00000005ff007c0c */ /* 0x000fda000bf05300 */
[----:B------:R-:W-:Y:S05]  /*0d30*/  @!P0 BRA `(.L_x_9) ;  /* 0x00000000000c8947 */ /* 0x000fea0003800000 */
[----:B------:R-:W0:Y:S02]  /*0d40*/  LDC.64 R6, c[0x0][0x588] ;  /* 0x00016200ff067b82 */ /* 0x000e240000000a00 */
[----:B0-----:R1:W5:Y:S01]  /*0d50*/  LDG.E R19, desc[UR38][R6.64] ;  /* 0x0000002606137981 */ /* 0x001362000c1e1900 */
[----:B------:R-:W-:Y:S05]  /*0d60*/  BRA `(.L_x_8) ;  /* 0x0000000000087947 */ /* 0x000fea0003800000 */
.L_x_9:
[----:B------:R-:W-:Y:S02]  /*0d70*/  ULDC UR4, c[0x0][0x580] ;  /* 0x0001600000047ab9 */ /* 0x000fe40000000800 */
[----:B------:R-:W-:-:S07]  /*0d80*/  IMAD.U32 R19, RZ, RZ, UR4 ;  /* 0x00000004ff137e24 */ /* 0x000fce000f8e00ff */
.L_x_8:
[----:B------:R-:W-:Y:S02]  /*0d90*/  ULDC.64 UR4, c[0x0][0x5a0] ;  /* 0x0001680000047ab9 */ /* 0x000fe40000000a00 */
[----:B------:R-:W-:-:S04]  /*0da0*/  ISETP.NE.U32.AND P0, PT, RZ, UR4, PT ;  /* 0x00000004ff007c0c */ /* 0x000fc8000bf05070 */
[----:B------:R-:W-:-:S13]  /*0db0*/  ISETP.NE.AND.EX P0, PT, RZ, UR5, PT, P0 ;  /* 0x00000005ff007c0c */ /* 0x000fda000bf05300 */
[----:B------:R-:W-:Y:S05]  /*0dc0*/  @!P0 BRA `(.L_x_10) ;  /* 0x00000000001c8947 */ /* 0x000fea0003800000 */
[----:B01----:R-:W0:Y:S02]  /*0dd0*/  LDC.64 R6, c[0x0][0x5a0] ;  /* 0x00016800ff067b82 */ /* 0x003e240000000a00 */
[----:B0-----:R-:W2:Y:S02]  /*0de0*/  LDG.E.64 R6, desc[UR38][R6.64] ;  /* 0x0000002606067981 */ /* 0x001ea4000c1e1b00 */
[----:B--2---:R-:W-:-:S04]  /*0df0*/  ISETP.NE.U32.AND P0, PT, R6, RZ, PT ;  /* 0x000000ff0600720c */ /* 0x004fc80003f05070 */
[----:B------:R-:W-:-:S13]  /*0e00*/  ISETP.NE.AND.EX P0, PT, R7, RZ, PT, P0 ;  /* 0x000000ff0700720c */ /* 0x000fda0003f05300 */
[----:B------:R-:W-:Y:S05]  /*0e10*/  @!P0 BRA `(.L_x_10) ;  /* 0x0000000000088947 */ /* 0x000fea0003800000 */
[----:B------:R0:W5:Y:S01]  /*0e20*/  LD.E R88, desc[UR38][R6.64] ;  /* 0x0000002606587980 */ /* 0x000162000c101900 */
[----:B------:R-:W-:Y:S05]  /*0e30*/  BRA `(.L_x_11) ;  /* 0x0000000000247947 */ /* 0x000fea0003800000 */
.L_x_10:
[----:B------:R-:W-:Y:S02]  /*0e40*/  ULDC.64 UR4, c[0x0][0x590] ;  /* 0x0001640000047ab9 */ /* 0x000fe40000000a00 */
[----:B------:R-:W-:-:S04]  /*0e50*/  ISETP.NE.U32.AND P0, PT, RZ, UR4, PT ;  /* 0x00000004ff007c0c */ /* 0x000fc8000bf05070 */
[----:B------:R-:W-:-:S13]  /*0e60*/  ISETP.NE.AND.EX P0, PT, RZ, UR5, PT, P0 ;  /* 0x00000005ff007c0c */ /* 0x000fda000bf05300 */
[----:B------:R-:W-:Y:S05]  /*0e70*/  @!P0 BRA `(.L_x_12) ;  /* 0x00000000000c8947 */ /* 0x000fea0003800000 */
[----:B------:R-:W2:Y:S02]  /*0e80*/  LDC.64 R88, c[0x0][0x590] ;  /* 0x00016400ff587b82 */ /* 0x000ea40000000a00 */
[----:B--2---:R2:W5:Y:S01]  /*0e90*/  LDG.E R88, desc[UR38][R88.64] ;  /* 0x0000002658587981 */ /* 0x004562000c1e1900 */
[----:B------:R-:W-:Y:S05]  /*0ea0*/  BRA `(.L_x_11) ;  /* 0x0000000000087947 */ /* 0x000fea0003800000 */
.L_x_12:
[----:B------:R-:W-:Y:S02]  /*0eb0*/  ULDC UR4, c[0x0][0x584] ;  /* 0x0001610000047ab9 */ /* 0x000fe40000000800 */
[----:B------:R-:W-:-:S07]  /*0ec0*/  IMAD.U32 R88, RZ, RZ, UR4 ;  /* 0x00000004ff587e24 */ /* 0x000fce000f8e00ff */
.L_x_11:
[----:B------:R-:W-:-:S13]  /*0ed0*/  LOP3.LUT P0, RZ, R0, 0xff, RZ, 0xc0, !PT ;  /* 0x000000ff00ff7812 */ /* 0x000fda000780c0ff */
[----:B------:R-:W-:Y:S05]  /*0ee0*/  @!P0 EXIT ;  /* 0x000000000000894d */ /* 0x000fea0003800000 */
[----:B------:R-:W3:Y:S01]  /*0ef0*/  LDC R90, c[0x0][0x658] ;  /* 0x00019600ff5a7b82 */ /* 0x000ee20000000800 */
[----:B------:R-:W-:Y:S01]  /*0f00*/  LOP3.LUT R14, R14, 0x1, RZ, 0xc0, !PT ;  /* 0x000000010e0e7812 */ /* 0x000fe200078ec0ff */
[----:B------:R-:W-:Y:S01]  /*0f10*/  ULDC.64 UR6, c[0x0][0x288] ;  /* 0x0000a20000067ab9 */ /* 0x000fe20000000a00 */
[----:B------:R-:W-:Y:S01]  /*0f20*/  SHF.R.U32.HI R0, RZ, 0x2, R4 ;  /* 0x00000002ff007819 */ /* 0x000fe20000011604 */
[----:B------:R-:W-:Y:S01]  /*0f30*/  UIADD3 UR4, UR7, 0x3f, URZ ;  /* 0x0000003f07047890 */ /* 0x000fe2000fffe03f */
[----:B------:R-:W-:Y:S01]  /*0f40*/  SHF.R.U32.HI R5, RZ, 0x1, R5 ;  /* 0x00000001ff057819 */ /* 0x000fe20000011605 */
[----:B------:R-:W-:Y:S01]  /*0f50*/  IMAD.SHL.U32 R3, R14, 0x40, RZ ;  /* 0x000000400e037824 */ /* 0x000fe200078e00ff */
[----:B------:R-:W-:Y:S01]  /*0f60*/  LOP3.LUT R0, R0, 0x7, RZ, 0xc0, !PT ;  /* 0x0000000700007812 */ /* 0x000fe200078ec0ff */
[----:B------:R-:W4:Y:S01]  /*0f70*/  LDC.64 R92, c[0x0][0x5c8] ;  /* 0x00017200ff5c7b82 */ /* 0x000f220000000a00 */
[----:B------:R-:W-:Y:S01]  /*0f80*/  USHF.R.S32.HI UR5, URZ, 0x1f, UR4 ;  /* 0x0000001f3f057899 */ /* 0x000fe20008011404 */
[----:B------:R-:W-:Y:S01]  /*0f90*/  LOP3.LUT R5, R5, 0x30, RZ, 0xc0, !PT ;  /* 0x0000003005057812 */ /* 0x000fe200078ec0ff */
[----:B01----:R-:W-:Y:S01]  /*0fa0*/  IMAD.MOV.U32 R7, RZ, RZ, 0x1 ;  /* 0x00000001ff077424 */ /* 0x003fe200078e00ff */
[--C-:B------:R-:W-:Y:S01]  /*0fb0*/  LOP3.LUT R22, R3, 0x40, R0.reuse, 0xe2, !PT ;  /* 0x0000004003167812 */ /* 0x100fe200078ee200 */
[----:B------:R-:W-:Y:S01]  /*0fc0*/  ULEA.HI UR5, UR5, UR4, URZ, 0x6 ;  /* 0x0000000405057291 */ /* 0x000fe2000f8f303f */
[-C--:B------:R-:W-:Y:S01]  /*0fd0*/  IADD3 R3, RZ, -R5.reuse, -R0 ;  /* 0x80000005ff037210 */ /* 0x080fe20007ffe800 */
[----:B------:R-:W-:Y:S01]  /*0fe0*/  IMAD.U32 R6, RZ, RZ, UR6 ;  /* 0x00000006ff067e24 */ /* 0x000fe2000f8e00ff */
[----:B------:R-:W0:Y:S01]  /*0ff0*/  LDC R95, c[0x0][0x600] ;  /* 0x00018000ff5f7b82 */ /* 0x000e220000000800 */
[----:B------:R-:W-:Y:S01]  /*1000*/  LOP3.LUT R22, R22, R5, RZ, 0xfc, !PT ;  /* 0x0000000516167212 */ /* 0x000fe200078efcff */
[----:B------:R-:W-:Y:S01]  /*1010*/  IMAD.MOV.U32 R5, RZ, RZ, -0x1 ;  /* 0xffffffffff057424 */ /* 0x000fe200078e00ff */
[----:B------:R-:W-:Y:S01]  /*1020*/  USHF.R.S32.HI UR43, URZ, 0x6, UR5 ;  /* 0x000000063f2b7899 */ /* 0x000fe20008011405 */
[----:B--2---:R-:W-:Y:S01]  /*1030*/  LOP3.LUT R89, R4, 0x3, RZ, 0xc0, !PT ;  /* 0x0000000304597812 */ /* 0x004fe200078ec0ff */
[----:B------:R-:W-:Y:S01]  /*1040*/  IMAD R3, R14, -0x40, R3 ;  /* 0xffffffc00e037824 */ /* 0x000fe200078e0203 */
[----:B------:R-:W-:Y:S01]  /*1050*/  LOP3.LUT R94, R4, 0x80, RZ, 0xc0, !PT ;  /* 0x00000080045e7812 */ /* 0x000fe200078ec0ff */
[----:B------:R-:W-:Y:S01]  /*1060*/  UISETP.LT.AND UP0, UPT, UR43, 0x1, UPT ;  /* 0x000000012b00788c */ /* 0x000fe2000bf01270 */
[-C--:B---3--:R-:W-:Y:S01]  /*1070*/  SHF.L.U32 R5, R5, R90.reuse, RZ ;  /* 0x0000005a05057219 */ /* 0x088fe200000006ff */
[----:B------:R-:W-:Y:S01]  /*1080*/  ULDC UR4, c[0x0][0x284] ;  /* 0x0000a10000047ab9 */ /* 0x000fe20000000800 */
[----:B------:R-:W-:Y:S01]  /*1090*/  IMAD R89, R89, -0x2, R6 ;  /* 0xfffffffe59597824 */ /* 0x000fe200078e0206 */
[----:B------:R-:W-:Y:S01]  /*10a0*/  USEL UR44, UR43, 0x1, UP0 ;  /* 0x000000012b2c7887 */ /* 0x000fe20008000000 */
[----:B------:R-:W-:Y:S01]  /*10b0*/  SHF.L.U32 R90, R7, R90, RZ ;  /* 0x0000005a075a7219 */ /* 0x000fe200000006ff */
[----:B------:R-:W-:Y:S01]  /*10c0*/  VIADD R97, R3, UR4 ;  /* 0x0000000403617c36 */ /* 0x000fe20008000000 */
[----:B------:R-:W-:Y:S01]  /*10d0*/  LOP3.LUT R98, R18, 0x1, RZ, 0xfc, !PT ;  /* 0x0000000112627812 */ /* 0x000fe200078efcff */
[----:B------:R-:W-:Y:S01]  /*10e0*/  IMAD.MOV.U32 R23, RZ, RZ, RZ ;  /* 0x000000ffff177224 */ /* 0x000fe200078e00ff */
[C---:B----4-:R-:W-:Y:S01]  /*10f0*/  SHF.L.U64.HI R91, R92.reuse, 0x3, R93 ;  /* 0x000000035c5b7819 */ /* 0x050fe2000001025d */
[----:B------:R-:W-:Y:S01]  /*1100*/  IMAD.SHL.U32 R92, R92, 0x8, RZ ;  /* 0x000000085c5c7824 */ /* 0x000fe200078e00ff */
[----:B------:R-:W-:Y:S01]  /*1110*/  SHF.R.U32.HI R94, RZ, 0x7, R94 ;  /* 0x00000007ff5e7819 */ /* 0x000fe2000001165e */
[----:B------:R-:W-:Y:S01]  /*1120*/  IMAD.SHL.U32 R93, R4, 0x2, RZ ;  /* 0x00000002045d7824 */ /* 0x000fe200078e00ff */
[----:B------:R-:W-:Y:S01]  /*1130*/  LOP3.LUT R96, RZ, R5, RZ, 0x33, !PT ;  /* 0x00000005ff607212 */ /* 0x000fe200078e33ff */
[----:B------:R-:W-:Y:S01]  /*1140*/  UIADD3 UR44, UR43, -UR44, URZ ;  /* 0x8000002c2b2c7290 */ /* 0x000fe2000fffe03f */
[----:B------:R-:W-:Y:S01]  /*1150*/  UMOV UR40, URZ ;  /* 0x0000003f00287c82 */ /* 0x000fe20008000000 */
[----:B0-----:R-:W-:Y:S01]  /*1160*/  VIADD R95, R95, 0xffffffff ;  /* 0xffffffff5f5f7836 */ /* 0x001fe20000000000 */
[----:B------:R-:W-:-:S09]  /*1170*/  UMOV UR41, URZ ;  /* 0x0000003f00297c82 */ /* 0x000fd20008000000 */
.L_x_158:
[----:B0-----:R-:W0:Y:S01]  /*1180*/  SHFL.IDX PT, R0, R94, RZ, 0x1f ;  /* 0x00001fff5e007589 */ /* 0x001e2200000e0000 */
[----:B-1----:R-:W1:Y:S01]  /*1190*/  S2UR UR7, SR_CgaCtaId ;  /* 0x00000000000779c3 */ /* 0x002e620000008800 */
[----:B------:R-:W-:Y:S01]  /*11a0*/  UMOV UR6, 0x400 ;  /* 0x0000040000067882 */ /* 0x000fe20000000000 */
[----:B0-----:R-:W-:Y:S01]  /*11b0*/  R2UR UR4, R0 ;  /* 0x00000000000472ca */ /* 0x001fe200000e0000 */
[----:B-1----:R-:W-:-:S12]  /*11c0*/  ULEA UR46, UR7, UR6, 0x18 ;  /* 0x00000006072e7291 */ /* 0x002fd8000f8ec03f */
[----:B------:R-:W-:-:S04]  /*11d0*/  ULEA.HI UR5, UR4, UR4, URZ, 0x1 ;  /* 0x0000000404057291 */ /* 0x000fc8000f8f083f */
[----:B------:R-:W-:-:S04]  /*11e0*/  ULOP3.LUT UR5, UR5, 0x7fffe, URZ, 0xc0, !UPT ;  /* 0x0007fffe05057892 */ /* 0x000fc8000f8ec03f */
[----:B------:R-:W-:-:S03]  /*11f0*/  UIADD3 UR5, UR4, -UR5, URZ ;  /* 0x8000000504057290 */ /* 0x000fc6000fffe03f */
[----:B------:R-:W-:Y:S01]  /*1200*/  ULDC UR4, c[0x0][0x28c] ;  /* 0x0000a30000047ab9 */ /* 0x000fe20000000800 */
[----:B------:R-:W-:Y:S01]  /*1210*/  ULEA UR5, UR5, UR46, 0xd ;  /* 0x0000002e05057291 */ /* 0x000fe2000f8e683f */
[----:B------:R-:W-:-:S03]  /*1220*/  ISETP.LT.AND P0, PT, RZ, UR4, PT ;  /* 0x00000004ff007c0c */ /* 0x000fc6000bf01270 */
[----:B------:R-:W-:-:S04]  /*1230*/  UIADD3 UR5, UR5, 0x100, URZ ;  /* 0x0000010005057890 */ /* 0x000fc8000fffe03f */
[----:B------:R-:W-:-:S04]  /*1240*/  USHF.R.U32.HI UR5, URZ, 0x4, UR5 ;  /* 0x000000043f057899 */ /* 0x000fc80008011605 */
[----:B------:R-:W-:-:S04]  /*1250*/  ULOP3.LUT UR5, UR5, 0x3fff, URZ, 0xc0, !UPT ;  /* 0x00003fff05057892 */ /* 0x000fc8000f8ec03f */
[----:B------:R-:W-:Y:S01]  /*1260*/  ULOP3.LUT UR45, UR5, 0x10000, URZ, 0xfc, !UPT ;  /* 0x00010000052d7892 */ /* 0x000fe2000f8efc3f */
[----:B--2345:R-:W-:Y:S11]  /*1270*/  @P0 BRA `(.L_x_13) ;  /* 0x0000000000400947 */ /* 0x03cff60003800000 */
[----:B------:R-:W-:Y:S01]  /*1280*/  MOV R0, 0x0 ;  /* 0x0000000000007802 */ /* 0x000fe20000000f00 */
[----:B------:R-:W-:Y:S01]  /*1290*/  ULDC.64 UR4, c[0x4][0x68] ;  /* 0x01001a0000047ab9 */ /* 0x000fe20000000a00 */
[----:B------:R-:W-:Y:S01]  /*12a0*/  ULDC.64 UR6, c[0x4][0x8] ;  /* 0x0100020000067ab9 */ /* 0x000fe20000000a00 */
[----:B------:R-:W-:Y:S01]  /*12b0*/  IMAD.U32 R4, RZ, RZ, UR4 ;  /* 0x00000004ff047e24 */ /* 0x000fe2000f8e00ff */
[----:B------:R0:W1:Y:S01]  /*12c0*/  LDC.64 R14, c[0x4][R0] ;  /* 0x01000000000e7b82 */ /* 0x0000620000000a00 */
[----:B------:R-:W-:Y:S01]  /*12d0*/  IMAD.U32 R5, RZ, RZ, UR5 ;  /* 0x00000005ff057e24 */ /* 0x000fe2000f8e00ff */
[----:B------:R-:W-:Y:S01]  /*12e0*/  ULDC.64 UR4, c[0x4][0x70] ;  /* 0x01001c0000047ab9 */ /* 0x000fe20000000a00 */
[----:B------:R-:W-:Y:S02]  /*12f0*/  IMAD.U32 R10, RZ, RZ, UR6 ;  /* 0x00000006ff0a7e24 */ /* 0x000fe4000f8e00ff */
[----:B------:R-:W-:Y:S02]  /*1300*/  IMAD.U32 R6, RZ, RZ, UR4 ;  /* 0x00000004ff067e24 */ /* 0x000fe4000f8e00ff */
[----:B------:R-:W-:-:S02]  /*1310*/  IMAD.U32 R7, RZ, RZ, UR5 ;  /* 0x00000005ff077e24 */ /* 0x000fc4000f8e00ff */
[----:B------:R-:W-:Y:S02]  /*1320*/  IMAD.U32 R11, RZ, RZ, UR7 ;  /* 0x00000007ff0b7e24 */ /* 0x000fe4000f8e00ff */
[----:B------:R-:W-:Y:S02]  /*1330*/  IMAD.MOV.U32 R8, RZ, RZ, 0x1e1 ;  /* 0x000001e1ff087424 */ /* 0x000fe400078e00ff */
[----:B------:R-:W-:Y:S02]  /*1340*/  IMAD.MOV.U32 R12, RZ, RZ, 0x1 ;  /* 0x00000001ff0c7424 */ /* 0x000fe400078e00ff */
[----:B0-----:R-:W-:-:S07]  /*1350*/  IMAD.MOV.U32 R13, RZ, RZ, RZ ;  /* 0x000000ffff0d7224 */ /* 0x001fce00078e00ff */
[----:B------:R-:W-:-:S07]  /*1360*/  LEPC R20, `(.L_x_13) ;  /* 0x000000001014794e */ /* 0x000fce0000000000 */
[----:B-1---5:R-:W-:Y:S05]  /*1370*/  CALL.ABS.NOINC R14 ;  /* 0x000000000e007343 */ /* 0x022fea0003c00000 */
.L_x_13:
[----:B------:R-:W-:-:S13]  /*1380*/  ISETP.NE.AND P0, PT, R98, 0x3, PT ;  /* 0x000000036200780c */ /* 0x000fda0003f05270 */
[----:B------:R-:W-:Y:S05]  /*1390*/  @!P0 BRA `(.L_x_14) ;  /* 0x0000000000048947 */ /* 0x000fea0003800000 */
[----:B------:R-:W-:Y:S01]  /*13a0*/  BPT.TRAP 0x1 ;  /* 0x000000040000795c */ /* 0x000fe20000300000 */
.L_x_14:
[----:B------:R-:W-:Y:S02]  /*13b0*/  IMAD.U32 R3, RZ, RZ, UR41 ;  /* 0x00000029ff037e24 */ /* 0x000fe4000f8e00ff */
[----:B------:R-:W-:-:S03]  /*13c0*/  IMAD.U32 R0, RZ, RZ, UR40 ;  /* 0x00000028ff007e24 */ /* 0x000fc6000f8e00ff */
[----:B------:R-:W-:Y:S02]  /*13d0*/  LEA R3, R3, UR46, 0x3 ;  /* 0x0000002e03037c11 */ /* 0x000fe4000f8e18ff */
[----:B------:R-:W-:-:S04]  /*13e0*/  SHF.L.U32 R0, R0, 0x1f, RZ ;  /* 0x0000001f00007819 */ /* 0x000fc800000006ff */
[----:B------:R0:W1:Y:S01]  /*13f0*/  SYNCS.PHASECHK.TRANS64.TRYWAIT P1, [R3+URZ], R0 ;  /* 0x00000000030075a7 */ /* 0x000062000802017f */
[----:B------:R-:W-:Y:S05]  /*1400*/  @!P0 BRA `(.L_x_15) ;  /* 0x0000000000048947 */ /* 0x000fea0003800000 */
[----:B------:R-:W-:Y:S01]  /*1410*/  BPT.TRAP 0x1 ;  /* 0x000000040000795c */ /* 0x000fe20000300000 */
.L_x_15:
[----:B------:R-:W-:-:S05]  /*1420*/  IMAD.U32 R4, RZ, RZ, UR44 ;  /* 0x0000002cff047e24 */ /* 0x000fca000f8e00ff */
[----:B------:R-:W-:Y:S01]  /*1430*/  ISETP.GE.AND P2, PT, R4, 0x1, PT ;  /* 0x000000010400780c */ /* 0x000fe20003f46270 */
[----:B-1----:R-:W-:-:S12]  /*1440*/  @P1 BRA `(.L_x_16) ;  /* 0x0000000000081947 */ /* 0x002fd80003800000 */
[----:B------:R-:W1:Y:S02]  /*1450*/  SYNCS.PHASECHK.TRANS64.TRYWAIT P1, [R3+URZ], R0 ;  /* 0x00000000030075a7 */ /* 0x000e64000802017f */
[----:B-1----:R-:W-:Y:S05]  /*1460*/  @!P1 BRA `(.L_x_17) ;  /* 0x0000006400349947 */ /* 0x002fea0003800000 */
.L_x_16:
[----:B------:R-:W-:Y:S05]  /*1470*/  WARPSYNC.ALL ;  /* 0x0000000000007948 */ /* 0x000fea0003800000 */
[----:B------:R-:W-:Y:S01]  /*1480*/  UIADD3 UR4, UR46, 0x8100, URZ ;  /* 0x000081002e047890 */ /* 0x000fe2000fffe03f */
[----:B------:R-:W-:Y:S01]  /*1490*/  WARPGROUP.ARRIVE ;  /* 0x00000000000079c5 */ /* 0x000fe20000000000 */
[----:B------:R-:W-:Y:S02]  /*14a0*/  ULEA UR5, UR41, UR45, 0xa ;  /* 0x0000002d29057291 */ /* 0x000fe4000f8e503f */
[----:B------:R-:W-:Y:S01]  /*14b0*/  USHF.R.U32.HI UR4, URZ, 0x4, UR4 ;  /* 0x000000043f047899 */ /* 0x000fe20008011604 */
[----:B------:R-:W-:Y:S01]  /*14c0*/  UMOV UR9, 0x40000040 ;  /* 0x4000004000097882 */ /* 0x000fe20000000000 */
[----:B------:R-:W-:-:S02]  /*14d0*/  UMOV UR11, 0x40000040 ;  /* 0x40000040000b7882 */ /* 0x000fc40000000000 */
[----:B------:R-:W-:Y:S01]  /*14e0*/  ULOP3.LUT UR4, UR4, 0x3fff, URZ, 0xc0, !UPT ;  /* 0x00003fff04047892 */ /* 0x000fe2000f8ec03f */
[----:B------:R-:W-:-:S03]  /*14f0*/  UMOV UR8, UR5 ;  /* 0x0000000500087c82 */ /* 0x000fc60008000000 */
[----:B------:R-:W-:-:S04]  /*1500*/  ULOP3.LUT UR4, UR4, 0x10000, URZ, 0xfc, !UPT ;  /* 0x0001000004047892 */ /* 0x000fc8000f8efc3f */
[----:B------:R-:W-:-:S07]  /*1510*/  ULEA UR6, UR41, UR4, 0xa ;  /* 0x0000000429067291 */ /* 0x000fce000f8e503f */
[----:B------:R-:W-:Y:S02]  /*1520*/  UMOV UR10, UR6 ;  /* 0x00000006000a7c82 */ /* 0x000fe40008000000 */
[----:B------:R-:W-:Y:S01]  /*1530*/  HGMMA.64x128x16.F32.BF16 R24, gdesc[UR8], RZ, !UPT, gsb0 ;  /* 0x01e00000081879f0 */ /* 0x000fe2000c0018ff */
[----:B------:R-:W-:Y:S02]  /*1540*/  UIADD3 UR8, UR5, 0x2, URZ ;  /* 0x0000000205087890 */ /* 0x000fe4000fffe03f */
[----:B------:R-:W-:Y:S01]  /*1550*/  UIADD3 UR10, UR6, 0x2, URZ ;  /* 0x00000002060a7890 */ /* 0x000fe2000fffe03f */
[----:B------:R-:W-:Y:S01]  /*1560*/  UMOV UR9, 0x40000040 ;  /* 0x4000004000097882 */ /* 0x000fe20000000000 */
[----:B------:R-:W-:Y:S01]  /*1570*/  UMOV UR11, 0x40000040 ;  /* 0x40000040000b7882 */ /* 0x000fe20000000000 */
[----:B------:R-:W-:Y:S02]  /*1580*/  WARPGROUP.DEPBAR.LE gsb0, 0x0 ;  /* 0x00008000000079c5 */ /* 0x000fe40000010000 */
[----:B------:R-:W-:-:S06]  /*1590*/  WARPGROUP.ARRIVE ;  /* 0x00000000000079c5 */ /* 0x000fcc0000000000 */
[----:B------:R-:W-:Y:S01]  /*15a0*/  HGMMA.64x128x16.F32.BF16 R24, gdesc[UR8], R24, gsb0 ;  /* 0x01e00000081879f0 */ /* 0x000fe20008001818 */
        /* <DEDUP_REMOVED lines=13> */
[----:B------:R-:W-:Y:S03]  /*1680*/  HGMMA.64x128x16.F32.BF16 R24, gdesc[UR8], R24, gsb0 ;  /* 0x01e00000081879f0 */ /* 0x000fe60008001818 */
[----:B------:R-:W-:Y:S02]  /*1690*/  WARPGROUP.DEPBAR.LE gsb0, 0x0 ;  /* 0x00008000000079c5 */ /* 0x000fe40000010000 */
[----:B------:R-:W-:Y:S05]  /*16a0*/  @!P2 BRA `(.L_x_18) ;  /* 0x00000004001ca947 */ /* 0x000fea0003800000 */
[----:B------:R-:W-:Y:S01]  /*16b0*/  UIADD3 UR5, UR41, 0x1, URZ ;  /* 0x0000000129057890 */ /* 0x000fe2000fffe03f */
[----:B01----:R-:W-:-:S03]  /*16c0*/  IMAD.U32 R0, RZ, RZ, UR44 ;  /* 0x0000002cff007e24 */ /* 0x003fc6000f8e00ff */
[----:B------:R-:W-:-:S04]  /*16d0*/  UISETP.NE.AND UP0, UPT, UR5, 0x2, UPT ;  /* 0x000000020500788c */ /* 0x000fc8000bf05270 */
[----:B------:R-:W-:Y:S02]  /*16e0*/  USEL UR6, URZ, 0x1, UP0 ;  /* 0x000000013f067887 */ /* 0x000fe40008000000 */
[----:B------:R-:W-:Y:S02]  /*16f0*/  USEL UR5, UR5, URZ, UP0 ;  /* 0x0000003f05057287 */ /* 0x000fe40008000000 */
[----:B------:R-:W-:-:S06]  /*1700*/  ULOP3.LUT UR6, UR40, UR6, URZ, 0x3c, !UPT ;  /* 0x0000000628067292 */ /* 0x000fcc000f8e3c3f */
[----:B------:R-:W-:Y:S01]  /*1710*/  IMAD.U32 R5, RZ, RZ, UR6 ;  /* 0x00000006ff057e24 */ /* 0x000fe2000f8e00ff */
[----:B------:R-:W-:-:S06]  /*1720*/  UMOV UR6, UR41 ;  /* 0x0000002900067c82 */ /* 0x000fcc0008000000 */
.L_x_25:
[----:B01----:R-:W-:Y:S05]  /*1730*/  @!P0 BRA `(.L_x_19) ;  /* 0x0000000000048947 */ /* 0x003fea0003800000 */
[----:B------:R-:W-:Y:S01]  /*1740*/  BPT.TRAP 0x1 ;  /* 0x000000040000795c */ /* 0x000fe20000300000 */
.L_x_19:
[----:B------:R-:W0:Y:S01]  /*1750*/  S2UR UR8, SR_CgaCtaId ;  /* 0x00000000000879c3 */ /* 0x000e220000008800 */
[----:B------:R-:W-:Y:S01]  /*1760*/  UMOV UR7, 0x400 ;  /* 0x0000040000077882 */ /* 0x000fe20000000000 */
[----:B------:R-:W-:Y:S01]  /*1770*/  SHF.L.U32 R3, R5, 0x1f, RZ ;  /* 0x0000001f05037819 */ /* 0x000fe200000006ff */
[----:B0-----:R-:W-:-:S04]  /*1780*/  ULEA UR13, UR8, UR7, 0x18 ;  /* 0x00000007080d7291 */ /* 0x001fc8000f8ec03f */
[----:B------:R-:W-:-:S09]  /*1790*/  ULEA UR7, UR5, UR13, 0x3 ;  /* 0x0000000d05077291 */ /* 0x000fd2000f8e183f */
[----:B------:R0:W1:Y:S01]  /*17a0*/  SYNCS.PHASECHK.TRANS64.TRYWAIT P1, [UR7], R3 ;  /* 0x00000003ff0075a7 */ /* 0x0000620008020147 */
[----:B------:R-:W-:Y:S05]  /*17b0*/  @!P0 BRA `(.L_x_20) ;  /* 0x0000000000048947 */ /* 0x000fea0003800000 */
[----:B------:R-:W-:Y:S01]  /*17c0*/  BPT.TRAP 0x1 ;  /* 0x000000040000795c */ /* 0x000fe20000300000 */
.L_x_20:
[----:B-1----:R-:W-:Y:S05]  /*17d0*/  @P1 BRA `(.L_x_21) ;  /* 0x0000000000081947 */ /* 0x002fea0003800000 */
[----:B------:R-:W1:Y:S02]  /*17e0*/  SYNCS.PHASECHK.TRANS64.TRYWAIT P1, [UR7], R3 ;  /* 0x00000003ff0075a7 */ /* 0x000e640008020147 */
[----:B-1----:R-:W-:Y:S05]  /*17f0*/  @!P1 BRA `(.L_x_22) ;  /* 0x0000006000649947 */ /* 0x002fea0003800000 */
.L_x_21:
[----:B------:R-:W-:Y:S01]  /*1800*/  ULEA UR7, UR5, UR45, 0xa ;  /* 0x0000002d05077291 */ /* 0x000fe2000f8e503f */
[----:B------:R-:W-:Y:S01]  /*1810*/  WARPGROUP.ARRIVE ;  /* 0x00000000000079c5 */ /* 0x000fe20000000000 */
[----:B------:R-:W-:Y:S01]  /*1820*/  ULEA UR12, UR5, UR4, 0xa ;  /* 0x00000004050c7291 */ /* 0x000fe2000f8e503f */
[----:B------:R-:W-:Y:S01]  /*1830*/  UMOV UR9, 0x40000040 ;  /* 0x4000004000097882 */ /* 0x000fe20000000000 */
[----:B------:R-:W-:-:S03]  /*1840*/  UMOV UR11, 0x40000040 ;  /* 0x40000040000b7882 */ /* 0x000fc60000000000 */
[----:B------:R-:W-:Y:S02]  /*1850*/  UMOV UR8, UR7 ;  /* 0x0000000700087c82 */ /* 0x000fe40008000000 */
[----:B------:R-:W-:Y:S02]  /*1860*/  UMOV UR10, UR12 ;  /* 0x0000000c000a7c82 */ /* 0x000fe40008000000 */
[----:B------:R-:W-:Y:S01]  /*1870*/  HGMMA.64x128x16.F32.BF16 R24, gdesc[UR8], R24, gsb0 ;  /* 0x01e00000081879f0 */ /* 0x000fe20008001818 */
[----:B------:R-:W-:Y:S02]  /*1880*/  UIADD3 UR8, UR7, 0x2, URZ ;  /* 0x0000000207087890 */ /* 0x000fe4000fffe03f */
[----:B------:R-:W-:Y:S01]  /*1890*/  UIADD3 UR10, UR12, 0x2, URZ ;  /* 0x000000020c0a7890 */ /* 0x000fe2000fffe03f */
[----:B------:R-:W-:Y:S01]  /*18a0*/  UMOV UR9, 0x40000040 ;  /* 0x4000004000097882 */ /* 0x000fe20000000000 */
[----:B------:R-:W-:Y:S01]  /*18b0*/  UMOV UR11, 0x40000040 ;  /* 0x40000040000b7882 */ /* 0x000fe20000000000 */
[----:B------:R-:W-:-:S02]  /*18c0*/  WARPGROUP.DEPBAR.LE gsb0, 0x0 ;  /* 0x00008000000079c5 */ /* 0x000fc40000010000 */
        /* <DEDUP_REMOVED lines=18> */
[----:B------:R-:W-:Y:S01]  /*19f0*/  BPT.TRAP 0x1 ;  /* 0x000000040000795c */ /* 0x000fe20000300000 */
.L_x_23:
[----:B------:R-:W-:Y:S01]  /*1a00*/  ULEA UR7, UR6, UR13, 0x3 ;  /* 0x0000000d06077291 */ /* 0x000fe2000f8e183f */
[----:B------:R-:W-:-:S03]  /*1a10*/  ISETP.GT.U32.AND P1, PT, R18, 0x1, PT ;  /* 0x000000011200780c */ /* 0x000fc60003f24070 */
[----:B------:R-:W-:-:S04]  /*1a20*/  UIADD3 UR7, UR7, 0x10, URZ ;  /* 0x0000001007077890 */ /* 0x000fc8000fffe03f */
[----:B------:R-:W-:-:S09]  /*1a30*/  UPRMT UR7, URZ, 0x654, UR7 ;  /* 0x000006543f077896 */ /* 0x000fd20008000007 */
[----:B------:R-:W-:Y:S01]  /*1a40*/  SYNCS.ARRIVE.TRANS64.RED.A1T0 RZ, [UR7], RZ ;  /* 0x000000ffffff79a7 */ /* 0x000fe20008100407 */
[----:B------:R-:W-:Y:S05]  /*1a50*/  @P1 BRA `(.L_x_24) ;  /* 0x0000000000041947 */ /* 0x000fea0003800000 */
[----:B------:R-:W-:Y:S01]  /*1a60*/  BPT.TRAP 0x1 ;  /* 0x000000040000795c */ /* 0x000fe20000300000 */
.L_x_24:
[----:B------:R-:W-:Y:S01]  /*1a70*/  UIADD3 UR5, UR5, 0x1, URZ ;  /* 0x0000000105057890 */ /* 0x000fe2000fffe03f */
[C---:B------:R-:W-:Y:S01]  /*1a80*/  ISETP.GT.AND P1, PT, R0.reuse, 0x1, PT ;  /* 0x000000010000780c */ /* 0x040fe20003f24270 */
[----:B------:R-:W-:Y:S01]  /*1a90*/  UIADD3 UR6, UR6, 0x1, URZ ;  /* 0x0000000106067890 */ /* 0x000fe2000fffe03f */
[----:B------:R-:W-:Y:S01]  /*1aa0*/  VIADD R0, R0, 0xffffffff ;  /* 0xffffffff00007836 */ /* 0x000fe20000000000 */
[----:B------:R-:W-:Y:S02]  /*1ab0*/  UISETP.NE.AND UP0, UPT, UR5, 0x2, UPT ;  /* 0x000000020500788c */ /* 0x000fe4000bf05270 */
[----:B------:R-:W-:Y:S02]  /*1ac0*/  UISETP.NE.AND UP1, UPT, UR6, 0x2, UPT ;  /* 0x000000020600788c */ /* 0x000fe4000bf25270 */
[----:B------:R-:W-:Y:S02]  /*1ad0*/  USEL UR7, URZ, 0x1, UP0 ;  /* 0x000000013f077887 */ /* 0x000fe40008000000 */
[----:B------:R-:W-:-:S02]  /*1ae0*/  USEL UR5, UR5, URZ, UP0 ;  /* 0x0000003f05057287 */ /* 0x000fc40008000000 */
[----:B------:R-:W-:Y:S02]  /*1af0*/  USEL UR6, UR6, URZ, UP1 ;  /* 0x0000003f06067287 */ /* 0x000fe40008800000 */
[----:B------:R-:W-:Y:S01]  /*1b00*/  LOP3.LUT R5, R5, UR7, RZ, 0x3c, !PT ;  /* 0x0000000705057c12 */ /* 0x000fe2000f8e3cff */
[----:B------:R-:W-:Y:S09]  /*1b10*/  @P1 BRA `(.L_x_25) ;  /* 0xfffffffc00041947 */ /* 0x000ff2000383ffff */
.L_x_18:
[----:B01----:R-:W0:Y:S02]  /*1b20*/  LDC R0, c[0x0][0x28c] ;  /* 0x0000a300ff007b82 */ /* 0x003e240000000800 */
[----:B0-----:R-:W-:-:S13]  /*1b30*/  ISETP.GE.AND P1, PT, R0, 0x1, PT ;  /* 0x000000010000780c */ /* 0x001fda0003f26270 */
[----:B------:R-:W-:Y:S05]  /*1b40*/  @!P1 BRA `(.L_x_26) ;  /* 0x0000000000389947 */ /* 0x000fea0003800000 */
[----:B------:R-:W-:Y:S05]  /*1b50*/  @!P0 BRA `(.L_x_27) ;  /* 0x0000000000048947 */ /* 0x000fea0003800000 */
[----:B------:R-:W-:Y:S01]  /*1b60*/  BPT.TRAP 0x1 ;  /* 0x000000040000795c */ /* 0x000fe20000300000 */
.L_x_27:
[----:B------:R-:W0:Y:S01]  /*1b70*/  S2UR UR6, SR_CgaCtaId ;  /* 0x00000000000679c3 */ /* 0x000e220000008800 */
[----:B------:R-:W-:Y:S01]  /*1b80*/  UIADD3 UR4, UR44, UR41, URZ ;  /* 0x000000292c047290 */ /* 0x000fe2000fffe03f */
[----:B------:R-:W-:Y:S01]  /*1b90*/  ISETP.GT.U32.AND P0, PT, R18, 0x1, PT ;  /* 0x000000011200780c */ /* 0x000fe20003f04070 */
[----:B------:R-:W-:Y:S02]  /*1ba0*/  UMOV UR5, 0x400 ;  /* 0x0000040000057882 */ /* 0x000fe40000000000 */
[----:B------:R-:W-:-:S04]  /*1bb0*/  USHF.L.U32 UR4, UR4, 0x3, URZ ;  /* 0x0000000304047899 */ /* 0x000fc8000800063f */
[----:B------:R-:W-:Y:S02]  /*1bc0*/  ULOP3.LUT UR4, UR4, 0x8, URZ, 0xc0, !UPT ;  /* 0x0000000804047892 */ /* 0x000fe4000f8ec03f */
[----:B0-----:R-:W-:-:S04]  /*1bd0*/  ULEA UR5, UR6, UR5, 0x18 ;  /* 0x0000000506057291 */ /* 0x001fc8000f8ec03f */
[----:B------:R-:W-:-:S04]  /*1be0*/  UIADD3 UR4, UR5, 0x10, UR4 ;  /* 0x0000001005047890 */ /* 0x000fc8000fffe004 */
[----:B------:R-:W-:-:S09]  /*1bf0*/  UPRMT UR4, URZ, 0x654, UR4 ;  /* 0x000006543f047896 */ /* 0x000fd20008000004 */
[----:B------:R-:W-:Y:S01]  /*1c00*/  SYNCS.ARRIVE.TRANS64.RED.A1T0 RZ, [UR4], RZ ;  /* 0x000000ffffff79a7 */ /* 0x000fe20008100404 */
[----:B------:R-:W-:Y:S05]  /*1c10*/  @P0 BRA `(.L_x_26) ;  /* 0x0000000000040947 */ /* 0x000fea0003800000 */
[----:B------:R-:W-:Y:S01]  /*1c20*/  BPT.TRAP 0x1 ;  /* 0x000000040000795c */ /* 0x000fe20000300000 */
.L_x_26:
[----:B------:R-:W-:Y:S01]  /*1c30*/  IMAD.SHL.U32 R6, R100, 0x80, RZ ;  /* 0x0000008064067824 */ /* 0x000fe200078e00ff */
[----:B------:R-:W-:Y:S01]  /*1c40*/  ULDC UR6, c[0x0][0x288] ;  /* 0x0000a20000067ab9 */ /* 0x000fe20000000800 */
[----:B------:R-:W-:Y:S01]  /*1c50*/  SHF.R.S32.HI R11, RZ, 0x1f, R99 ;  /* 0x0000001fff0b7819 */ /* 0x000fe20000011463 */
[C---:B------:R-:W-:Y:S01]  /*1c60*/  IMAD.SHL.U32 R10, R101.reuse, 0x80, RZ ;  /* 0x00000080650a7824 */ /* 0x040fe200078e00ff */
[----:B------:R-:W-:Y:S01]  /*1c70*/  ULDC.64 UR4, c[0x0][0x5d0] ;  /* 0x0001740000047ab9 */ /* 0x000fe20000000a00 */
[C---:B------:R-:W-:Y:S01]  /*1c80*/  LOP3.LUT R8, R6.reuse, 0x6, R93, 0xf8, !PT ;  /* 0x0000000606087812 */ /* 0x040fe200078ef85d */
[----:B------:R-:W-:Y:S01]  /*1c90*/  IMAD.WIDE R100, R101, 0x80, R22 ;  /* 0x0000008065647825 */ /* 0x000fe200078e0216 */
[----:B------:R-:W-:Y:S01]  /*1ca0*/  ISETP.GE.AND P0, PT, R6, UR6, PT ;  /* 0x0000000606007c0c */ /* 0x000fe2000bf06270 */
[----:B------:R-:W-:Y:S01]  /*1cb0*/  ULDC UR6, c[0x0][0x284] ;  /* 0x0000a10000067ab9 */ /* 0x000fe20000000800 */
[----:B------:R-:W-:Y:S01]  /*1cc0*/  SHF.R.S32.HI R9, RZ, 0x1f, R8 ;  /* 0x0000001fff097819 */ /* 0x000fe20000011408 */
[----:B------:R-:W-:Y:S01]  /*1cd0*/  IMAD R0, R11, UR4, RZ ;  /* 0x000000040b007c24 */ /* 0x000fe2000f8e02ff */
[----:B------:R-:W-:-:S03]  /*1ce0*/  ISETP.GE.OR P0, PT, R10, UR6, P0 ;  /* 0x000000060a007c0c */ /* 0x000fc60008706670 */
[C---:B------:R-:W-:Y:S02]  /*1cf0*/  IMAD R3, R99.reuse, UR5, R0 ;  /* 0x0000000563037c24 */ /* 0x040fe4000f8e0200 */
[----:B------:R-:W-:Y:S01]  /*1d00*/  IMAD.WIDE.U32 R4, R99, UR4, R8 ;  /* 0x0000000463047c25 */ /* 0x000fe2000f8e0008 */
[----:B------:R-:W-:-:S03]  /*1d10*/  ULDC.64 UR4, c[0x0][0x5c8] ;  /* 0x0001720000047ab9 */ /* 0x000fc60000000a00 */
[----:B------:R-:W-:Y:S02]  /*1d20*/  IMAD R7, R101, UR4, RZ ;  /* 0x0000000465077c24 */ /* 0x000fe4000f8e02ff */
[----:B------:R-:W-:Y:S02]  /*1d30*/  IMAD.IADD R5, R5, 0x1, R3 ;  /* 0x0000000105057824 */ /* 0x000fe400078e0203 */
[C---:B------:R-:W-:Y:S02]  /*1d40*/  IMAD R7, R100.reuse, UR5, R7 ;  /* 0x0000000564077c24 */ /* 0x040fe4000f8e0207 */
[----:B------:R-:W-:-:S04]  /*1d50*/  IMAD.WIDE.U32 R102, R100, UR4, R4 ;  /* 0x0000000464667c25 */ /* 0x000fc8000f8e0004 */
[----:B------:R-:W-:Y:S01]  /*1d60*/  IMAD.MOV.U32 R0, RZ, RZ, -0x1 ;  /* 0xffffffffff007424 */ /* 0x000fe200078e00ff */
[----:B------:R-:W-:Y:S06]  /*1d70*/  @P0 BRA `(.L_x_28) ;  /* 0x00000040001c0947 */ /* 0x000fec0003800000 */
[----:B-----5:R-:W-:Y:S01]  /*1d80*/  FSETP.NEU.AND P0, PT, R88, RZ, PT ;  /* 0x000000ff5800720b */ /* 0x020fe20003f0d000 */
[----:B------:R-:W-:Y:S01]  /*1d90*/  IMAD.IADD R4, R89, 0x1, -R6 ;  /* 0x0000000159047824 */ /* 0x000fe200078e0a06 */
[----:B------:R-:W-:Y:S01]  /*1da0*/  BSSY B0, `(.L_x_28) ;  /* 0x0000404000007945 */ /* 0x000fe20003800000 */
[----:B------:R-:W-:Y:S02]  /*1db0*/  IMAD.IADD R3, R97, 0x1, -R10 ;  /* 0x0000000161037824 */ /* 0x000fe400078e0a0a */
[----:B------:R-:W-:Y:S01]  /*1dc0*/  IMAD.IADD R113, R103, 0x1, R7 ;  /* 0x0000000167717824 */ /* 0x000fe200078e0207 */
[----:B------:R-:W-:-:S04]  /*1dd0*/  ISETP.GT.AND P2, PT, R4, RZ, PT ;  /* 0x000000ff0400720c */ /* 0x000fc80003f44270 */
[----:B------:R-:W-:-:S03]  /*1de0*/  ISETP.GT.AND P1, PT, R3, RZ, P2 ;  /* 0x000000ff0300720c */ /* 0x000fc60001724270 */
[----:B------:R-:W-:Y:S10]  /*1df0*/  @!P0 BRA `(.L_x_29) ;  /* 0x0000002c00288947 */ /* 0x000ff40003800000 */
[----:B------:R-:W0:Y:S01]  /*1e00*/  LDC.64 R106, c[0x0][0x5b8] ;  /* 0x00016e00ff6a7b82 */ /* 0x000e220000000a00 */
[----:B------:R-:W-:-:S07]  /*1e10*/  ULDC.64 UR4, c[0x0][0x5c0] ;  /* 0x0001700000047ab9 */ /* 0x000fce0000000a00 */
[----:B------:R-:W1:Y:S08]  /*1e20*/  LDC.64 R108, c[0x0][0x5b0] ;  /* 0x00016c00ff6c7b82 */ /* 0x000e700000000a00 */
[----:B------:R-:W2:Y:S01]  /*1e30*/  LDC.64 R110, c[0x0][0x5a8] ;  /* 0x00016a00ff6e7b82 */ /* 0x000ea20000000a00 */
[-C--:B0-----:R-:W-:Y:S02]  /*1e40*/  IMAD R6, R11, R106.reuse, RZ ;  /* 0x0000006a0b067224 */ /* 0x081fe400078e02ff */
[----:B------:R-:W-:-:S04]  /*1e50*/  IMAD.WIDE.U32 R104, R99, R106, R8 ;  /* 0x0000006a63687225 */ /* 0x000fc800078e0008 */
[----:B------:R-:W-:Y:S02]  /*1e60*/  IMAD R103, R99, R107, R6 ;  /* 0x0000006b63677224 */ /* 0x000fe400078e0206 */
[-C--:B-1----:R-:W-:Y:S02]  /*1e70*/  IMAD R5, R101, R108.reuse, RZ ;  /* 0x0000006c65057224 */ /* 0x082fe400078e02ff */
[----:B------:R-:W-:Y:S02]  /*1e80*/  IMAD.IADD R13, R105, 0x1, R103 ;  /* 0x00000001690d7824 */ /* 0x000fe400078e0267 */
[----:B------:R-:W-:Y:S02]  /*1e90*/  IMAD.MOV.U32 R12, RZ, RZ, R104 ;  /* 0x000000ffff0c7224 */ /* 0x000fe400078e0068 */
[C---:B------:R-:W-:Y:S02]  /*1ea0*/  IMAD R107, R100.reuse, R109, R5 ;  /* 0x0000006d646b7224 */ /* 0x040fe400078e0205 */
[----:B------:R-:W-:-:S04]  /*1eb0*/  IMAD.WIDE.U32 R6, R100, R108, R12 ;  /* 0x0000006c64067225 */ /* 0x000fc800078e000c */
[----:B------:R-:W-:Y:S01]  /*1ec0*/  IMAD.IADD R5, R7, 0x1, R107 ;  /* 0x0000000107057824 */ /* 0x000fe200078e026b */
[----:B--2---:R-:W-:-:S04]  /*1ed0*/  LEA R14, P0, R6, R110, 0x1 ;  /* 0x0000006e060e7211 */ /* 0x004fc800078008ff */
[----:B------:R-:W-:-:S05]  /*1ee0*/  LEA.HI.X R15, R6, R111, R5, 0x1, P0 ;  /* 0x0000006f060f7211 */ /* 0x000fca00000f0c05 */
[----:B------:R0:W2:Y:S01]  /*1ef0*/  @P1 LDG.E.LTC128B.U16 R5, desc[UR38][R14.64] ;  /* 0x000000260e051981 */ /* 0x0000a2000c1e1520 */
[----:B------:R-:W-:Y:S01]  /*1f00*/  LEA R10, P0, R102, UR4, 0x1 ;  /* 0x00000004660a7c11 */ /* 0x000fe2000f8008ff */
[----:B------:R-:W-:Y:S01]  /*1f10*/  IMAD.WIDE.U32 R6, R100, R108, R8 ;  /* 0x0000006c64067225 */ /* 0x000fe200078e0008 */
[----:B------:R-:W-:Y:S03]  /*1f20*/  BSSY B1, `(.L_x_30) ;  /* 0x0000012000017945 */ /* 0x000fe60003800000 */
[----:B------:R-:W-:Y:S02]  /*1f30*/  IMAD.IADD R7, R107, 0x1, R7 ;  /* 0x000000016b077824 */ /* 0x000fe400078e0207 */
[----:B------:R-:W-:Y:S01]  /*1f40*/  IMAD.WIDE.U32 R20, R99, R106, R6 ;  /* 0x0000006a63147225 */ /* 0x000fe200078e0006 */
[----:B0-----:R-:W-:-:S03]  /*1f50*/  SHF.L.U64.HI R15, R108, 0x3, R109 ;  /* 0x000000036c0f7819 */ /* 0x001fc6000001026d */
[----:B------:R-:W-:Y:S01]  /*1f60*/  IMAD.IADD R7, R103, 0x1, R21 ;  /* 0x0000000167077824 */ /* 0x000fe200078e0215 */
[----:B------:R-:W-:Y:S01]  /*1f70*/  LEA R6, P4, R20, R110, 0x1 ;  /* 0x0000006e14067211 */ /* 0x000fe200078808ff */
[----:B------:R-:W-:-:S03]  /*1f80*/  IMAD.SHL.U32 R14, R108, 0x8, RZ ;  /* 0x000000086c0e7824 */ /* 0x000fc600078e00ff */
[----:B------:R-:W-:Y:S01]  /*1f90*/  LEA.HI.X R7, R20, R111, R7, 0x1, P4 ;  /* 0x0000006f14077211 */ /* 0x000fe200020f0c07 */
[----:B--2---:R-:W-:-:S04]  /*1fa0*/  IMAD.U32 R11, R5, 0x10000, RZ ;  /* 0x00010000050b7824 */ /* 0x004fc800078e00ff */
[----:B------:R-:W-:-:S04]  /*1fb0*/  FMUL R11, R11, R88 ;  /* 0x000000580b0b7220 */ /* 0x000fc80000400000 */
[----:B------:R-:W-:Y:S01]  /*1fc0*/  FFMA R24, R24, R19, R11 ;  /* 0x0000001318187223 */ /* 0x000fe2000000000b */
[----:B------:R-:W-:Y:S02]  /*1fd0*/  LEA.HI.X R11, R102, UR5, R113, 0x1, P0 ;  /* 0x00000005660b7c11 */ /* 0x000fe400080f0c71 */
[----:B------:R-:W-:Y:S02]  /*1fe0*/  ISETP.GT.AND P0, PT, R4, 0x1, PT ;  /* 0x000000010400780c */ /* 0x000fe40003f04270 */
[----:B------:R-:W-:Y:S02]  /*1ff0*/  F2FP.BF16.F32.PACK_AB R24, RZ, R24 ;  /* 0x00000018ff18723e */ /* 0x000fe400000010ff */
[----:B------:R-:W-:-:S03]  /*2000*/  ISETP.GT.AND P3, PT, R3, RZ, P0 ;  /* 0x000000ff0300720c */ /* 0x000fc60000764270 */
[----:B------:R0:W-:Y:S10]  /*2010*/  @P1 STG.E.U16 desc[UR38][R10.64], R24 ;  /* 0x000000180a001986 */ /* 0x0001f4000c101526 */
[----:B------:R-:W-:Y:S05]  /*2020*/  @!P3 BRA `(.L_x_31) ;  /* 0x000000000004b947 */ /* 0x000fea0003800000 */
[----:B------:R1:W5:Y:S02]  /*2030*/  LDG.E.LTC128B.U16 R5, desc[UR38][R6.64+0x2] ;  /* 0x0000022606057981 */ /* 0x000364000c1e1520 */
.L_x_31:
[----:B------:R-:W-:Y:S05]  /*2040*/  BSYNC B1 ;  /* 0x0000000000017941 */ /* 0x000fea0003800000 */
.L_x_30:
[----:B-----5:R-:W-:Y:S01]  /*2050*/  IMAD.U32 R101, R5, 0x10000, RZ ;  /* 0x0001000005657824 */ /* 0x020fe200078e00ff */
[----:B------:R-:W-:Y:S01]  /*2060*/  ISETP.GT.AND P2, PT, R3, 0x8, P2 ;  /* 0x000000080300780c */ /* 0x000fe20001744270 */
[----:B------:R-:W-:Y:S01]  /*2070*/  IMAD.WIDE.U32 R20, R100, R108, R14 ;  /* 0x0000006c64147225 */ /* 0x000fe200078e000e */
[----:B0-----:R-:W-:-:S03]  /*2080*/  PRMT R24, R5, 0x7610, R24 ;  /* 0x0000761005187816 */ /* 0x001fc60000000018 */
[----:B------:R-:W-:Y:S01]  /*2090*/  FMUL R12, R101, R88 ;  /* 0x00000058650c7220 */ /* 0x000fe20000400000 */
[----:B------:R-:W-:Y:S01]  /*20a0*/  IMAD.IADD R107, R107, 0x1, R21 ;  /* 0x000000016b6b7824 */ /* 0x000fe200078e0215 */
[----:B------:R-:W-:Y:S02]  /*20b0*/  IADD3 R104, P1, R104, R20, RZ ;  /* 0x0000001468687210 */ /* 0x000fe40007f3e0ff */
[----:B------:R-:W-:-:S03]  /*20c0*/  FFMA R12, R25, R19, R12 ;  /* 0x00000013190c7223 */ /* 0x000fc6000000000c */
[----:B------:R-:W-:Y:S02]  /*20d0*/  IMAD.X R13, R107, 0x1, R13, P1 ;  /* 0x000000016b0d7824 */ /* 0x000fe400008e060d */
[----:B------:R-:W-:Y:S02]  /*20e0*/  F2FP.BF16.F32.PACK_AB R12, RZ, R12 ;  /* 0x0000000cff0c723e */ /* 0x000fe400000010ff */
[----:B------:R-:W-:Y:S02]  /*20f0*/  LEA R14, P1, R104, R110, 0x1 ;  /* 0x0000006e680e7211 */ /* 0x000fe400078208ff */
[----:B------:R-:W-:Y:S02]  /*2100*/  PRMT R21, R12, 0x7610, R21 ;  /* 0x000076100c157816 */ /* 0x000fe40000000015 */
[----:B------:R-:W-:-:S03]  /*2110*/  LEA.HI.X R15, R104, R111, R13, 0x1, P1 ;  /* 0x0000006f680f7211 */ /* 0x000fc600008f0c0d */
[----:B------:R0:W-:Y:S04]  /*2120*/  @P3 STG.E.U16 desc[UR38][R10.64+0x2], R21 ;  /* 0x000002150a003986 */ /* 0x0001e8000c101526 */
[----:B------:R-:W2:Y:S01]  /*2130*/  @P2 LDG.E.LTC128B.U16 R24, desc[UR38][R14.64] ;  /* 0x000000260e182981 */ /* 0x000ea2000c1e1520 */
[----:B------:R-:W-:Y:S01]  /*2140*/  IADD3 R20, P1, R8, R20, RZ ;  /* 0x0000001408147210 */ /* 0x000fe20007f3e0ff */
[----:B------:R-:W-:Y:S01]  /*2150*/  BSSY B1, `(.L_x_32) ;  /* 0x0000011000017945 */ /* 0x000fe20003800000 */
[C---:B------:R-:W-:Y:S02]  /*2160*/  SHF.L.U64.HI R13, R92.reuse, 0x1, R91 ;  /* 0x000000015c0d7819 */ /* 0x040fe4000001025b */
[----:B------:R-:W-:Y:S01]  /*2170*/  ISETP.GT.AND P0, PT, R3, 0x8, P0 ;  /* 0x000000080300780c */ /* 0x000fe20000704270 */
[----:B0-----:R-:W-:Y:S01]  /*2180*/  IMAD.X R21, R9, 0x1, R107, P1 ;  /* 0x0000000109157824 */ /* 0x001fe200008e066b */
[----:B------:R-:W-:Y:S01]  /*2190*/  LEA R12, P1, R92, R10, 0x1 ;  /* 0x0000000a5c0c7211 */ /* 0x000fe200078208ff */
[----:B------:R-:W-:-:S04]  /*21a0*/  IMAD.WIDE.U32 R20, R99, R106, R20 ;  /* 0x0000006a63147225 */ /* 0x000fc800078e0014 */
[----:B------:R-:W-:Y:S01]  /*21b0*/  IMAD.X R13, R13, 0x1, R11, P1 ;  /* 0x000000010d0d7824 */ /* 0x000fe200008e060b */
[----:B------:R-:W-:Y:S01]  /*21c0*/  LEA R8, P3, R20, R110, 0x1 ;  /* 0x0000006e14087211 */ /* 0x000fe200078608ff */
[----:B------:R-:W-:-:S05]  /*21d0*/  IMAD.IADD R9, R103, 0x1, R21 ;  /* 0x0000000167097824 */ /* 0x000fca00078e0215 */
[----:B------:R-:W-:Y:S01]  /*21e0*/  LEA.HI.X R9, R20, R111, R9, 0x1, P3 ;  /* 0x0000006f14097211 */ /* 0x000fe200018f0c09 */
[----:B--2---:R-:W-:-:S04]  /*21f0*/  IMAD.U32 R5, R24, 0x10000, RZ ;  /* 0x0001000018057824 */ /* 0x004fc800078e00ff */
[----:B------:R-:W-:-:S04]  /*2200*/  FMUL R5, R5, R88 ;  /* 0x0000005805057220 */ /* 0x000fc80000400000 */
[----:B------:R-:W-:-:S05]  /*2210*/  FFMA R5, R26, R19, R5 ;  /* 0x000000131a057223 */ /* 0x000fca0000000005 */
[----:B------:R-:W-:-:S05]  /*2220*/  F2FP.BF16.F32.PACK_AB R5, RZ, R5 ;  /* 0x00000005ff05723e */ /* 0x000fca00000010ff */
[----:B------:R0:W-:Y:S01]  /*2230*/  @P2 STG.E.U16 desc[UR38][R12.64], R5 ;  /* 0x000000050c002986 */ /* 0x0001e2000c101526 */
[----:B------:R-:W-:Y:S05]  /*2240*/  @!P0 BRA `(.L_x_33) ;  /* 0x0000000000048947 */ /* 0x000fea0003800000 */
[----:B------:R2:W5:Y:S02]  /*2250*/  LDG.E.LTC128B.U16 R24, desc[UR38][R8.64+0x2] ;  /* 0x0000022608187981 */ /* 0x000564000c1e1520 */
.L_x_33:
[----:B------:R-:W-:Y:S05]  /*2260*/  BSYNC B1 ;  /* 0x0000000000017941 */ /* 0x000fea0003800000 */
.L_x_32:
[----:B0----5:R-:W-:Y:S01]  /*2270*/  IMAD.U32 R5, R24, 0x10000, RZ ;  /* 0x0001000018057824 */ /* 0x021fe200078e00ff */
[----:B------:R-:W-:Y:S01]  /*2280*/  ISETP.GT.AND P1, PT, R4, 0x8, PT ;  /* 0x000000080400780c */ /* 0x000fe20003f24270 */
[----:B------:R-:W-:Y:S02]  /*2290*/  BSSY B1, `(.L_x_34) ;  /* 0x0000008000017945 */ /* 0x000fe40003800000 */
[----:B------:R-:W-:Y:S01]  /*22a0*/  FMUL R14, R5, R88 ;  /* 0x00000058050e7220 */ /* 0x000fe20000400000 */
[----:B------:R-:W-:-:S03]  /*22b0*/  ISETP.GT.AND P2, PT, R3, RZ, P1 ;  /* 0x000000ff0300720c */ /* 0x000fc60000f44270 */
[----:B------:R-:W-:-:S05]  /*22c0*/  FFMA R14, R27, R19, R14 ;  /* 0x000000131b0e7223 */ /* 0x000fca000000000e */
[----:B------:R-:W-:-:S05]  /*22d0*/  F2FP.BF16.F32.PACK_AB R14, RZ, R14 ;  /* 0x0000000eff0e723e */ /* 0x000fca00000010ff */
[----:B------:R0:W-:Y:S01]  /*22e0*/  @P0 STG.E.U16 desc[UR38][R12.64+0x2], R14 ;  /* 0x0000020e0c000986 */ /* 0x0001e2000c101526 */
[----:B------:R-:W-:Y:S05]  /*22f0*/  @!P2 BRA `(.L_x_35) ;  /* 0x000000000004a947 */ /* 0x000fea0003800000 */
[----:B------:R3:W5:Y:S02]  /*2300*/  LDG.E.LTC128B.U16 R24, desc[UR38][R6.64+0x10] ;  /* 0x0000102606187981 */ /* 0x000764000c1e1520 */
.L_x_35:
[----:B------:R-:W-:Y:S05]  /*2310*/  BSYNC B1 ;  /* 0x0000000000017941 */ /* 0x000fea0003800000 */
.L_x_34:
[----:B-----5:R-:W-:Y:S01]  /*2320*/  IMAD.U32 R5, R24, 0x10000, RZ ;  /* 0x0001000018057824 */ /* 0x020fe200078e00ff */
        /* <DEDUP_REMOVED lines=9> */
.L_x_37:
[----:B------:R-:W-:Y:S05]  /*23c0*/  BSYNC B1 ;  /* 0x0000000000017941 */ /* 0x000fea0003800000 */
.L_x_36:
[----:B----45:R-:W-:Y:S01]  /*23d0*/  IMAD.U32 R5, R24, 0x10000, RZ ;  /* 0x0001000018057824 */ /* 0x030fe200078e00ff */
[----:B------:R-:W-:Y:S01]  /*23e0*/  ISETP.GT.AND P1, PT, R3, 0x8, P1 ;  /* 0x000000080300780c */ /* 0x000fe20000f24270 */
[----:B------:R-:W-:Y:S02]  /*23f0*/  BSSY B1, `(.L_x_38) ;  /* 0x0000007000017945 */ /* 0x000fe40003800000 */
[----:B0-----:R-:W-:-:S04]  /*2400*/  FMUL R14, R5, R88 ;  /* 0x00000058050e7220 */ /* 0x001fc80000400000 */
[----:B------:R-:W-:-:S05]  /*2410*/  FFMA R14, R29, R19, R14 ;  /* 0x000000131d0e7223 */ /* 0x000fca000000000e */
[----:B------:R-:W-:-:S05]  /*2420*/  F2FP.BF16.F32.PACK_AB R14, RZ, R14 ;  /* 0x0000000eff0e723e */ /* 0x000fca00000010ff */
[----:B------:R0:W-:Y:S01]  /*2430*/  @P3 STG.E.U16 desc[UR38][R10.64+0x12], R14 ;  /* 0x0000120e0a003986 */ /* 0x0001e2000c101526 */
[----:B------:R-:W-:Y:S05]  /*2440*/  @!P1 BRA `(.L_x_39) ;  /* 0x0000000000049947 */ /* 0x000fea0003800000 */
[----:B------:R4:W5:Y:S02]  /*2450*/  LDG.E.LTC128B.U16 R24, desc[UR38][R8.64+0x10] ;  /* 0x0000102608187981 */ /* 0x000964000c1e1520 */
.L_x_39:
[----:B------:R-:W-:Y:S05]  /*2460*/  BSYNC B1 ;  /* 0x0000000000017941 */ /* 0x000fea0003800000 */
.L_x_38:
[----:B-----5:R-:W-:Y:S01]  /*2470*/  IMAD.U32 R5, R24, 0x10000, RZ ;  /* 0x0001000018057824 */ /* 0x020fe200078e00ff */
[----:B------:R-:W-:Y:S01]  /*2480*/  ISETP.GT.AND P0, PT, R3, 0x8, P0 ;  /* 0x000000080300780c */ /* 0x000fe20000704270 */
[----:B------:R-:W-:Y:S02]  /*2490*/  BSSY B1, `(.L_x_40) ;  /* 0x0000007000017945 */ /* 0x000fe40003800000 */
[----:B------:R-:W-:-:S04]  /*24a0*/  FMUL R5, R5, R88 ;  /* 0x0000005805057220 */ /* 0x000fc80000400000 */
[----:B------:R-:W-:-:S05]  /*24b0*/  FFMA R5, R30, R19, R5 ;  /* 0x000000131e057223 */ /* 0x000fca0000000005 */
[----:B------:R-:W-:-:S05]  /*24c0*/  F2FP.BF16.F32.PACK_AB R5, RZ, R5 ;  /* 0x00000005ff05723e */ /* 0x000fca00000010ff */
[----:B------:R0:W-:Y:S01]  /*24d0*/  @P1 STG.E.U16 desc[UR38][R12.64+0x10], R5 ;  /* 0x000010050c001986 */ /* 0x0001e2000c101526 */
[----:B------:R-:W-:Y:S05]  /*24e0*/  @!P0 BRA `(.L_x_41) ;  /* 0x0000000000048947 */ /* 0x000fea0003800000 */
[----:B------:R0:W5:Y:S02]  /*24f0*/  LDG.E.LTC128B.U16 R24, desc[UR38][R8.64+0x12] ;  /* 0x0000122608187981 */ /* 0x000164000c1e1520 */
.L_x_41:
[----:B------:R-:W-:Y:S05]  /*2500*/  BSYNC B1 ;  /* 0x0000000000017941 */ /* 0x000fea0003800000 */
.L_x_40:
        /* <DEDUP_REMOVED lines=10> */
.L_x_43:
[----:B------:R-:W-:Y:S05]  /*25b0*/  BSYNC B1 ;  /* 0x0000000000017941 */ /* 0x000fea0003800000 */
.L_x_42:
        /* <DEDUP_REMOVED lines=10> */
.L_x_45:
[----:B------:R-:W-:Y:S05]  /*2660*/  BSYNC B1 ;  /* 0x0000000000017941 */ /* 0x000fea0003800000 */
.L_x_44:
[----:B0----5:R-:W-:Y:S01]  /*2670*/  IMAD.U32 R5, R24, 0x10000, RZ ;  /* 0x0001000018057824 */ /* 0x021fe200078e00ff */
        /* <DEDUP_REMOVED lines=8> */
.L_x_47:
[----:B------:R-:W-:Y:S05]  /*2700*/  BSYNC B1 ;  /* 0x0000000000017941 */ /* 0x000fea0003800000 */
.L_x_46:
        /* <DEDUP_REMOVED lines=9> */
.L_x_49:
[----:B------:R-:W-:Y:S05]  /*27a0*/  BSYNC B1 ;  /* 0x0000000000017941 */ /* 0x000fea0003800000 */
.L_x_48:
        /* <DEDUP_REMOVED lines=10> */
.L_x_51:
[----:B------:R-:W-:Y:S05]  /*2850*/  BSYNC B1 ;  /* 0x0000000000017941 */ /* 0x000fea0003800000 */
.L_x_50:
        /* <DEDUP_REMOVED lines=10> */
.L_x_53:
[----:B------:R-:W-:Y:S05]  /*2900*/  BSYNC B1 ;  /* 0x0000000000017941 */ /* 0x000fea0003800000 */
.L_x_52:
        /* <DEDUP_REMOVED lines=9> */
.L_x_55:
[----:B------:R-:W-:Y:S05]  /*29a0*/  BSYNC B1 ;  /* 0x0000000000017941 */ /* 0x000fea0003800000 */
.L_x_54:
        /* <DEDUP_REMOVED lines=9> */
.L_x_57:
[----:B------:R-:W-:Y:S05]  /*2a40*/  BSYNC B1 ;  /* 0x0000000000017941 */ /* 0x000fea0003800000 */
.L_x_56:
        /* <DEDUP_REMOVED lines=10> */
.L_x_59:
[----:B------:R-:W-:Y:S05]  /*2af0*/  BSYNC B1 ;  /* 0x0000000000017941 */ /* 0x000fea0003800000 */
.L_x_58:
        /* <DEDUP_REMOVED lines=10> */
.L_x_61:
[----:B------:R-:W-:Y:S05]  /*2ba0*/  BSYNC B1 ;  /* 0x0000000000017941 */ /* 0x000fea0003800000 */
.L_x_60:
        /* <DEDUP_REMOVED lines=9> */
.L_x_63:
[----:B------:R-:W-:Y:S05]  /*2c40*/  BSYNC B1 ;  /* 0x0000000000017941 */ /* 0x000fea0003800000 */
.L_x_62:
        /* <DEDUP_REMOVED lines=9> */
.L_x_65:
[----:B------:R-:W-:Y:S05]  /*2ce0*/  BSYNC B1 ;  /* 0x0000000000017941 */ /* 0x000fea0003800000 */
.L_x_64:
        /* <DEDUP_REMOVED lines=10> */
.L_x_67:
[----:B------:R-:W-:Y:S05]  /*2d90*/  BSYNC B1 ;  /* 0x0000000000017941 */ /* 0x000fea0003800000 */
.L_x_66:
        /* <DEDUP_REMOVED lines=10> */
.L_x_69:
[----:B------:R-:W-:Y:S05]  /*2e40*/  BSYNC B1 ;  /* 0x0000000000017941 */ /* 0x000fea0003800000 */
.L_x_68:
        /* <DEDUP_REMOVED lines=9> */
.L_x_71:
[----:B------:R-:W-:Y:S05]  /*2ee0*/  BSYNC B1 ;  /* 0x0000000000017941 */ /* 0x000fea0003800000 */
.L_x_70:
        /* <DEDUP_REMOVED lines=9> */
.L_x_73:
[----:B------:R-:W-:Y:S05]  /*2f80*/  BSYNC B1 ;  /* 0x0000000000017941 */ /* 0x000fea0003800000 */
.L_x_72:
        /* <DEDUP_REMOVED lines=10> */
.L_x_75:
[----:B------:R-:W-:Y:S05]  /*3030*/  BSYNC B1 ;  /* 0x0000000000017941 */ /* 0x000fea0003800000 */
.L_x_74:
        /* <DEDUP_REMOVED lines=10> */
.L_x_77:
[----:B------:R-:W-:Y:S05]  /*30e0*/  BSYNC B1 ;  /* 0x0000000000017941 */ /* 0x000fea0003800000 */
.L_x_76:
        /* <DEDUP_REMOVED lines=9> */
.L_x_79:
[----:B------:R-:W-:Y:S05]  /*3180*/  BSYNC B1 ;  /* 0x0000000000017941 */ /* 0x000fea0003800000 */
.L_x_78:
        /* <DEDUP_REMOVED lines=9> */
.L_x_81:
[----:B------:R-:W-:Y:S05]  /*3220*/  BSYNC B1 ;  /* 0x0000000000017941 */ /* 0x000fea0003800000 */
.L_x_80:
        /* <DEDUP_REMOVED lines=10> */
.L_x_83:
[----:B------:R-:W-:Y:S05]  /*32d0*/  BSYNC B1 ;  /* 0x0000000000017941 */ /* 0x000fea0003800000 */
.L_x_82:
        /* <DEDUP_REMOVED lines=10> */
.L_x_85:
[----:B------:R-:W-:Y:S05]  /*3380*/  BSYNC B1 ;  /* 0x0000000000017941 */ /* 0x000fea0003800000 */
.L_x_84:
        /* <DEDUP_REMOVED lines=9> */
.L_x_87:
[----:B------:R-:W-:Y:S05]  /*3420*/  BSYNC B1 ;  /* 0x0000000000017941 */ /* 0x000fea0003800000 */
.L_x_86:
        /* <DEDUP_REMOVED lines=9> */
.L_x_89:
[----:B------:R-:W-:Y:S05]  /*34c0*/  BSYNC B1 ;  /* 0x0000000000017941 */ /* 0x000fea0003800000 */
.L_x_88:
        /* <DEDUP_REMOVED lines=10> */
.L_x_91:
[----:B------:R-:W-:Y:S05]  /*3570*/  BSYNC B1 ;  /* 0x0000000000017941 */ /* 0x000fea0003800000 */
.L_x_90:
        /* <DEDUP_REMOVED lines=10> */
.L_x_93:
[----:B------:R-:W-:Y:S05]  /*3620*/  BSYNC B1 ;  /* 0x0000000000017941 */ /* 0x000fea0003800000 */
.L_x_92:
        /* <DEDUP_REMOVED lines=9> */
.L_x_95:
[----:B------:R-:W-:Y:S05]  /*36c0*/  BSYNC B1 ;  /* 0x0000000000017941 */ /* 0x000fea0003800000 */
.L_x_94:
        /* <DEDUP_REMOVED lines=9> */
.L_x_97:
[----:B------:R-:W-:Y:S05]  /*3760*/  BSYNC B1 ;  /* 0x0000000000017941 */ /* 0x000fea0003800000 */
.L_x_96:
        /* <DEDUP_REMOVED lines=10> */
.L_x_99:
[----:B------:R-:W-:Y:S05]  /*3810*/  BSYNC B1 ;  /* 0x0000000000017941 */ /* 0x000fea0003800000 */
.L_x_98:
        /* <DEDUP_REMOVED lines=10> */
.L_x_101:
[----:B------:R-:W-:Y:S05]  /*38c0*/  BSYNC B1 ;  /* 0x0000000000017941 */ /* 0x000fea0003800000 */
.L_x_100:
        /* <DEDUP_REMOVED lines=9> */
.L_x_103:
[----:B------:R-:W-:Y:S05]  /*3960*/  BSYNC B1 ;  /* 0x0000000000017941 */ /* 0x000fea0003800000 */
.L_x_102:
        /* <DEDUP_REMOVED lines=9> */
.L_x_105:
[----:B------:R-:W-:Y:S05]  /*3a00*/  BSYNC B1 ;  /* 0x0000000000017941 */ /* 0x000fea0003800000 */
.L_x_104:
        /* <DEDUP_REMOVED lines=10> */
.L_x_107:
[----:B------:R-:W-:Y:S05]  /*3ab0*/  BSYNC B1 ;  /* 0x0000000000017941 */ /* 0x000fea0003800000 */
.L_x_106:
        /* <DEDUP_REMOVED lines=10> */
.L_x_109:
[----:B------:R-:W-:Y:S05]  /*3b60*/  BSYNC B1 ;  /* 0x0000000000017941 */ /* 0x000fea0003800000 */
.L_x_108:
        /* <DEDUP_REMOVED lines=9> */
.L_x_111:
[----:B------:R-:W-:Y:S05]  /*3c00*/  BSYNC B1 ;  /* 0x0000000000017941 */ /* 0x000fea0003800000 */
.L_x_110:
        /* <DEDUP_REMOVED lines=9> */
.L_x_113:
[----:B------:R-:W-:Y:S05]  /*3ca0*/  BSYNC B1 ;  /* 0x0000000000017941 */ /* 0x000fea0003800000 */
.L_x_112:
        /* <DEDUP_REMOVED lines=10> */
.L_x_115:
[----:B------:R-:W-:Y:S05]  /*3d50*/  BSYNC B1 ;  /* 0x0000000000017941 */ /* 0x000fea0003800000 */
.L_x_114:
        /* <DEDUP_REMOVED lines=10> */
.L_x_117:
[----:B------:R-:W-:Y:S05]  /*3e00*/  BSYNC B1 ;  /* 0x0000000000017941 */ /* 0x000fea0003800000 */
.L_x_116:
        /* <DEDUP_REMOVED lines=9> */
.L_x_119:
[----:B------:R-:W-:Y:S05]  /*3ea0*/  BSYNC B1 ;  /* 0x0000000000017941 */ /* 0x000fea0003800000 */
.L_x_118:
        /* <DEDUP_REMOVED lines=9> */
.L_x_121:
[----:B------:R-:W-:Y:S05]  /*3f40*/  BSYNC B1 ;  /* 0x0000000000017941 */ /* 0x000fea0003800000 */
.L_x_120:
        /* <DEDUP_REMOVED lines=10> */
.L_x_123:
[----:B------:R-:W-:Y:S05]  /*3ff0*/  BSYNC B1 ;  /* 0x0000000000017941 */ /* 0x000fea0003800000 */
.L_x_122:
        /* <DEDUP_REMOVED lines=10> */
.L_x_125:
[----:B------:R-:W-:Y:S05]  /*40a0*/  BSYNC B1 ;  /* 0x0000000000017941 */ /* 0x000fea0003800000 */
.L_x_124:
        /* <DEDUP_REMOVED lines=9> */
.L_x_127:
[----:B------:R-:W-:Y:S05]  /*4140*/  BSYNC B1 ;  /* 0x0000000000017941 */ /* 0x000fea0003800000 */
.L_x_126:
        /* <DEDUP_REMOVED lines=9> */
.L_x_129:
[----:B------:R-:W-:Y:S05]  /*41e0*/  BSYNC B1 ;  /* 0x0000000000017941 */ /* 0x000fea0003800000 */
.L_x_128:
        /* <DEDUP_REMOVED lines=10> */
.L_x_131:
[----:B------:R-:W-:Y:S05]  /*4290*/  BSYNC B1 ;  /* 0x0000000000017941 */ /* 0x000fea0003800000 */
.L_x_130:
        /* <DEDUP_REMOVED lines=10> */
.L_x_133:
[----:B------:R-:W-:Y:S05]  /*4340*/  BSYNC B1 ;  /* 0x0000000000017941 */ /* 0x000fea0003800000 */
.L_x_132:
        /* <DEDUP_REMOVED lines=9> */
.L_x_135:
[----:B------:R-:W-:Y:S05]  /*43e0*/  BSYNC B1 ;  /* 0x0000000000017941 */ /* 0x000fea0003800000 */
.L_x_134:
        /* <DEDUP_REMOVED lines=9> */
.L_x_137:
[----:B------:R-:W-:Y:S05]  /*4480*/  BSYNC B1 ;  /* 0x0000000000017941 */ /* 0x000fea0003800000 */
.L_x_136:
        /* <DEDUP_REMOVED lines=10> */
.L_x_139:
[----:B------:R-:W-:Y:S05]  /*4530*/  BSYNC B1 ;  /* 0x0000000000017941 */ /* 0x000fea0003800000 */
.L_x_138:
        /* <DEDUP_REMOVED lines=10> */
.L_x_141:
[----:B------:R-:W-:Y:S05]  /*45e0*/  BSYNC B1 ;  /* 0x0000000000017941 */ /* 0x000fea0003800000 */
.L_x_140:
        /* <DEDUP_REMOVED lines=9> */
.L_x_143:
[----:B------:R-:W-:Y:S05]  /*4680*/  BSYNC B1 ;  /* 0x0000000000017941 */ /* 0x000fea0003800000 */
.L_x_142:
        /* <DEDUP_REMOVED lines=9> */
.L_x_145:
[----:B------:R-:W-:Y:S05]  /*4720*/  BSYNC B1 ;  /* 0x0000000000017941 */ /* 0x000fea0003800000 */
.L_x_144:
        /* <DEDUP_REMOVED lines=10> */
.L_x_147:
[----:B------:R-:W-:Y:S05]  /*47d0*/  BSYNC B1 ;  /* 0x0000000000017941 */ /* 0x000fea0003800000 */
.L_x_146:
[----:B-----5:R-:W-:Y:S01]  /*47e0*/  IMAD.U32 R5, R24, 0x10000, RZ ;  /* 0x0001000018057824 */ /* 0x020fe200078e00ff */
[----:B------:R-:W-:Y:S01]  /*47f0*/  ISETP.GT.AND P0, PT, R4, 0x79, PT ;  /* 0x000000790400780c */ /* 0x000fe20003f04270 */
[----:B------:R-:W-:Y:S01]  /*4800*/  @P2 IMAD.MOV.U32 R4, RZ, RZ, R10 ;  /* 0x000000ffff042224 */ /* 0x000fe200078e000a */
[----:B------:R-:W-:Y:S01]  /*4810*/  BSSY B1, `(.L_x_148) ;  /* 0x000000a000017945 */ /* 0x000fe20003800000 */
[----:B------:R-:W-:Y:S01]  /*4820*/  FMUL R5, R5, R88 ;  /* 0x0000005805057220 */ /* 0x000fe20000400000 */
[----:B------:R-:W-:-:S03]  /*4830*/  ISETP.GT.AND P3, PT, R3, RZ, P0 ;  /* 0x000000ff0300720c */ /* 0x000fc60000764270 */
[----:B------:R-:W-:-:S05]  /*4840*/  FFMA R5, R84, R19, R5 ;  /* 0x0000001354057223 */ /* 0x000fca0000000005 */
[----:B------:R-:W-:-:S04]  /*4850*/  F2FP.BF16.F32.PACK_AB R5, RZ, R5 ;  /* 0x00000005ff05723e */ /* 0x000fc800000010ff */
[----:B0-----:R-:W-:Y:S01]  /*4860*/  PRMT R14, R5, 0x7610, R14 ;  /* 0x00007610050e7816 */ /* 0x001fe2000000000e */
[----:B------:R-:W-:-:S05]  /*4870*/  @P2 IMAD.MOV.U32 R5, RZ, RZ, R11 ;  /* 0x000000ffff052224 */ /* 0x000fca00078e000b */
[----:B------:R0:W-:Y:S01]  /*4880*/  @P2 STG.E.U16 desc[UR38][R4.64+0xf0], R14 ;  /* 0x0000f00e04002986 */ /* 0x0001e2000c101526 */
[----:B------:R-:W-:Y:S05]  /*4890*/  @!P3 BRA `(.L_x_149) ;  /* 0x000000000004b947 */ /* 0x000fea0003800000 */
[----:B------:R0:W5:Y:S02]  /*48a0*/  LDG.E.LTC128B.U16 R24, desc[UR38][R6.64+0xf2] ;  /* 0x0000f22606187981 */ /* 0x000164000c1e1520 */
.L_x_149:
[----:B------:R-:W-:Y:S05]  /*48b0*/  BSYNC B1 ;  /* 0x0000000000017941 */ /* 0x000fea0003800000 */
.L_x_148:
        /* <DEDUP_REMOVED lines=9> */
.L_x_151:
[----:B------:R-:W-:Y:S05]  /*4950*/  BSYNC B1 ;  /* 0x0000000000017941 */ /* 0x000fea0003800000 */
.L_x_150:
[----:B-----5:R-:W-:Y:S01]  /*4960*/  IMAD.U32 R5, R24, 0x10000, RZ ;  /* 0x0001000018057824 */ /* 0x020fe200078e00ff */
[----:B------:R-:W-:Y:S01]  /*4970*/  ISETP.GT.AND P0, PT, R3, 0x8, P0 ;  /* 0x000000080300780c */ /* 0x000fe20000704270 */
[----:B0-----:R-:W-:Y:S01]  /*4980*/  @P1 IMAD.MOV.U32 R4, RZ, RZ, R12 ;  /* 0x000000ffff041224 */ /* 0x001fe200078e000c */
[----:B------:R-:W-:Y:S01]  /*4990*/  BSSY B1, `(.L_x_152) ;  /* 0x0000009000017945 */ /* 0x000fe20003800000 */
[----:B------:R-:W-:-:S04]  /*49a0*/  FMUL R5, R5, R88 ;  /* 0x0000005805057220 */ /* 0x000fc80000400000 */
[----:B------:R-:W-:-:S05]  /*49b0*/  FFMA R5, R86, R19, R5 ;  /* 0x0000001356057223 */ /* 0x000fca0000000005 */
[----:B------:R-:W-:-:S04]  /*49c0*/  F2FP.BF16.F32.PACK_AB R5, RZ, R5 ;  /* 0x00000005ff05723e */ /* 0x000fc800000010ff */
[----:B-1-3--:R-:W-:Y:S01]  /*49d0*/  PRMT R6, R5, 0x7610, R6 ;  /* 0x0000761005067816 */ /* 0x00afe20000000006 */
[----:B------:R-:W-:-:S05]  /*49e0*/  @P1 IMAD.MOV.U32 R5, RZ, RZ, R13 ;  /* 0x000000ffff051224 */ /* 0x000fca00078e000d */
[----:B------:R0:W-:Y:S01]  /*49f0*/  @P1 STG.E.U16 desc[UR38][R4.64+0xf0], R6 ;  /* 0x0000f00604001986 */ /* 0x0001e2000c101526 */
[----:B------:R-:W-:Y:S05]  /*4a00*/  @!P0 BRA `(.L_x_153) ;  /* 0x0000000000048947 */ /* 0x000fea0003800000 */
[----:B------:R1:W5:Y:S02]  /*4a10*/  LDG.E.LTC128B.U16 R24, desc[UR38][R8.64+0xf2] ;  /* 0x0000f22608187981 */ /* 0x000364000c1e1520 */
.L_x_153:
[----:B------:R-:W-:Y:S05]  /*4a20*/  BSYNC B1 ;  /* 0x0000000000017941 */ /* 0x000fea0003800000 */
.L_x_152:
[----:B------:R-:W-:Y:S05]  /*4a30*/  @!P0 BRA `(.L_x_154) ;  /* 0x0000001000e88947 */ /* 0x000fea0003800000 */
[----:B-----5:R-:W-:-:S04]  /*4a40*/  IMAD.U32 R3, R24, 0x10000, RZ ;  /* 0x0001000018037824 */ /* 0x020fc800078e00ff */
[----:B0-----:R-:W-:-:S04]  /*4a50*/  FMUL R4, R3, R88 ;  /* 0x0000005803047220 */ /* 0x001fc80000400000 */
[----:B------:R-:W-:-:S05]  /*4a60*/  FFMA R4, R87, R19, R4 ;  /* 0x0000001357047223 */ /* 0x000fca0000000004 */
[----:B------:R-:W-:-:S05]  /*4a70*/  F2FP.BF16.F32.PACK_AB R4, RZ, R4 ;  /* 0x00000004ff04723e */ /* 0x000fca00000010ff */
[----:B------:R3:W-:Y:S01]  /*4a80*/  STG.E.U16 desc[UR38][R12.64+0xf2], R4 ;  /* 0x0000f2040c007986 */ /* 0x0007e2000c101526 */
[----:B------:R-:W-:Y:S05]  /*4a90*/  BRA `(.L_x_154) ;  /* 0x0000001000d07947 */ /* 0x000fea0003800000 */
.L_x_29:
[----:B------:R-:W-:Y:S01]  /*4aa0*/  ISETP.GT.AND P3, PT, R4, 0x1, PT ;  /* 0x000000010400780c */ /* 0x000fe20003f64270 */
[----:B------:R-:W-:Y:S01]  /*4ab0*/  ULDC.64 UR4, c[0x0][0x5c0] ;  /* 0x0001700000047ab9 */ /* 0x000fe20000000a00 */
[-C--:B------:R-:W-:Y:S01]  /*4ac0*/  FMUL R24, R24, R19.reuse ;  /* 0x0000001318187220 */ /* 0x080fe20000400000 */
[----:B------:R-:W-:Y:S01]  /*4ad0*/  LEA R6, P4, R102, UR4, 0x1 ;  /* 0x0000000466067c11 */ /* 0x000fe2000f8808ff */
[-C--:B------:R-:W-:Y:S01]  /*4ae0*/  FMUL R25, R25, R19.reuse ;  /* 0x0000001319197220 */ /* 0x080fe20000400000 */
[----:B------:R-:W-:Y:S01]  /*4af0*/  ISETP.GT.AND P0, PT, R3, RZ, P3 ;  /* 0x000000ff0300720c */ /* 0x000fe20001f04270 */
[-C--:B------:R-:W-:Y:S01]  /*4b00*/  FMUL R26, R26, R19.reuse ;  /* 0x000000131a1a7220 */ /* 0x080fe20000400000 */
[----:B------:R-:W-:Y:S01]  /*4b10*/  F2FP.BF16.F32.PACK_AB R24, RZ, R24 ;  /* 0x00000018ff18723e */ /* 0x000fe200000010ff */
[-C--:B------:R-:W-:Y:S01]  /*4b20*/  FMUL R27, R27, R19.reuse ;  /* 0x000000131b1b7220 */ /* 0x080fe20000400000 */
[----:B------:R-:W-:Y:S01]  /*4b30*/  LEA.HI.X R7, R102, UR5, R113, 0x1, P4 ;  /* 0x0000000566077c11 */ /* 0x000fe2000a0f0c71 */
[----:B------:R-:W-:Y:S01]  /*4b40*/  FMUL R28, R28, R19 ;  /* 0x000000131c1c7220 */ /* 0x000fe20000400000 */
[----:B------:R-:W-:Y:S01]  /*4b50*/  F2FP.BF16.F32.PACK_AB R25, RZ, R25 ;  /* 0x00000019ff19723e */ /* 0x000fe200000010ff */
[-C--:B------:R-:W-:Y:S01]  /*4b60*/  FMUL R29, R29, R19.reuse ;  /* 0x000000131d1d7220 */ /* 0x080fe20000400000 */
[----:B------:R-:W-:Y:S01]  /*4b70*/  ISETP.GT.AND P2, PT, R3, 0x8, P2 ;  /* 0x000000080300780c */ /* 0x000fe20001744270 */
[----:B------:R-:W-:Y:S01]  /*4b80*/  @P1 STG.E.U16 desc[UR38][R6.64], R24 ;  /* 0x0000001806001986 */ /* 0x000fe2000c101526 */
[----:B------:R-:W-:Y:S01]  /*4b90*/  ISETP.GT.AND P1, PT, R4, 0x8, PT ;  /* 0x000000080400780c */ /* 0x000fe20003f24270 */
[-C--:B------:R-:W-:Y:S01]  /*4ba0*/  FMUL R30, R30, R19.reuse ;  /* 0x000000131e1e7220 */ /* 0x080fe20000400000 */
[C---:B------:R-:W-:Y:S01]  /*4bb0*/  SHF.L.U64.HI R5, R92.reuse, 0x1, R91 ;  /* 0x000000015c057819 */ /* 0x040fe2000001025b */
[----:B------:R-:W-:Y:S01]  /*4bc0*/  @P0 STG.E.U16 desc[UR38][R6.64+0x2], R25 ;  /* 0x0000021906000986 */ /* 0x000fe2000c101526 */
[----:B------:R-:W-:Y:S01]  /*4bd0*/  LEA R8, P5, R92, R6, 0x1 ;  /* 0x000000065c087211 */ /* 0x000fe200078a08ff */
[-C--:B------:R-:W-:Y:S01]  /*4be0*/  FMUL R31, R31, R19.reuse ;  /* 0x000000131f1f7220 */ /* 0x080fe20000400000 */
[----:B------:R-:W-:Y:S01]  /*4bf0*/  ISETP.GT.AND P3, PT, R3, 0x8, P3 ;  /* 0x000000080300780c */ /* 0x000fe20001f64270 */
[-C--:B------:R-:W-:Y:S01]  /*4c00*/  FMUL R32, R32, R19.reuse ;  /* 0x0000001320207220 */ /* 0x080fe20000400000 */
[----:B------:R-:W-:Y:S01]  /*4c10*/  ISETP.GT.AND P0, PT, R4, 0x9, PT ;  /* 0x000000090400780c */ /* 0x000fe20003f04270 */
[----:B------:R-:W-:Y:S01]  /*4c20*/  IMAD.X R9, R5, 0x1, R7, P5 ;  /* 0x0000000105097824 */ /* 0x000fe200028e0607 */
[----:B------:R-:W-:Y:S01]  /*4c30*/  ISETP.GT.AND P4, PT, R3, RZ, P1 ;  /* 0x000000ff0300720c */ /* 0x000fe20000f84270 */
[-C--:B------:R-:W-:Y:S01]  /*4c40*/  FMUL R33, R33, R19.reuse ;  /* 0x0000001321217220 */ /* 0x080fe20000400000 */
[----:B------:R-:W-:Y:S01]  /*4c50*/  F2FP.BF16.F32.PACK_AB R26, RZ, R26 ;  /* 0x0000001aff1a723e */ /* 0x000fe200000010ff */
[-C--:B------:R-:W-:Y:S01]  /*4c60*/  FMUL R34, R34, R19.reuse ;  /* 0x0000001322227220 */ /* 0x080fe20000400000 */
[----:B------:R-:W-:Y:S01]  /*4c70*/  ISETP.GT.AND P5, PT, R3, RZ, P0 ;  /* 0x000000ff0300720c */ /* 0x000fe200007a4270 */
[----:B------:R-:W-:Y:S01]  /*4c80*/  FMUL R35, R35, R19 ;  /* 0x0000001323237220 */ /* 0x000fe20000400000 */
[----:B------:R-:W-:Y:S01]  /*4c90*/  F2FP.BF16.F32.PACK_AB R27, RZ, R27 ;  /* 0x0000001bff1b723e */ /* 0x000fe200000010ff */
[----:B------:R-:W-:Y:S01]  /*4ca0*/  @P2 STG.E.U16 desc[UR38][R8.64], R26 ;  /* 0x0000001a08002986 */ /* 0x000fe2000c101526 */
[----:B------:R-:W-:Y:S01]  /*4cb0*/  F2FP.BF16.F32.PACK_AB R28, RZ, R28 ;  /* 0x0000001cff1c723e */ /* 0x000fe200000010ff */
[-C--:B------:R-:W-:Y:S01]  /*4cc0*/  FMUL R36, R36, R19.reuse ;  /* 0x0000001324247220 */ /* 0x080fe20000400000 */
[----:B------:R-:W-:Y:S01]  /*4cd0*/  ISETP.GT.AND P2, PT, R3, 0x8, P1 ;  /* 0x000000080300780c */ /* 0x000fe20000f44270 */
[----:B------:R-:W-:Y:S01]  /*4ce0*/  @P3 STG.E.U16 desc[UR38][R8.64+0x2], R27 ;  /* 0x0000021b08003986 */ /* 0x000fe2000c101526 */
[----:B------:R-:W-:Y:S01]  /*4cf0*/  ISETP.GT.AND P1, PT, R4, 0x10, PT ;  /* 0x000000100400780c */ /* 0x000fe20003f24270 */
[----:B------:R-:W-:Y:S01]  /*4d00*/  FMUL R37, R37, R19 ;  /* 0x0000001325257220 */ /* 0x000fe20000400000 */
[----:B------:R-:W-:Y:S01]  /*4d10*/  F2FP.BF16.F32.PACK_AB R29, RZ, R29 ;  /* 0x0000001dff1d723e */ /* 0x000fe200000010ff */
[----:B------:R-:W-:Y:S01]  /*4d20*/  @P4 STG.E.U16 desc[UR38][R6.64+0x10], R28 ;  /* 0x0000101c06004986 */ /* 0x000fe2000c101526 */
[C---:B------:R-:W-:Y:S01]  /*4d30*/  ISETP.GT.AND P3, PT, R3.reuse, 0x8, P0 ;  /* 0x000000080300780c */ /* 0x040fe20000764270 */
[-C--:B------:R-:W-:Y:S01]  /*4d40*/  FMUL R38, R38, R19.reuse ;  /* 0x0000001326267220 */ /* 0x080fe20000400000 */
[----:B------:R-:W-:Y:S01]  /*4d50*/  ISETP.GT.AND P0, PT, R4, 0x11, PT ;  /* 0x000000110400780c */ /* 0x000fe20003f04270 */
[----:B------:R-:W-:Y:S01]  /*4d60*/  @P5 STG.E.U16 desc[UR38][R6.64+0x12], R29 ;  /* 0x0000121d06005986 */ /* 0x000fe2000c101526 */
        /* <DEDUP_REMOVED lines=161> */
[----:B------:R-:W-:Y:S01]  /*5780*/  FMUL R87, R87, R19 ;  /* 0x0000001357577220 */ /* 0x000fe20000400000 */
[----:B------:R-:W-:-:S02]  /*5790*/  F2FP.BF16.F32.PACK_AB R62, RZ, R62 ;  /* 0x0000003eff3e723e */ /* 0x000fc400000010ff */
[C---:B------:R-:W-:Y:S02]  /*57a0*/  ISETP.GT.AND P5, PT, R3.reuse, RZ, P0 ;  /* 0x000000ff0300720c */ /* 0x040fe400007a4270 */
[----:B------:R-:W-:Y:S01]  /*57b0*/  F2FP.BF16.F32.PACK_AB R63, RZ, R63 ;  /* 0x0000003fff3f723e */ /* 0x000fe200000010ff */
[----:B------:R-:W-:Y:S01]  /*57c0*/  @P2 STG.E.U16 desc[UR38][R8.64+0x90], R62 ;  /* 0x0000903e08002986 */ /* 0x000fe2000c101526 */
[----:B------:R-:W-:Y:S02]  /*57d0*/  F2FP.BF16.F32.PACK_AB R64, RZ, R64 ;  /* 0x00000040ff40723e */ /* 0x000fe400000010ff */
[C---:B------:R-:W-:Y:S01]  /*57e0*/  ISETP.GT.AND P2, PT, R3.reuse, 0x8, P1 ;  /* 0x000000080300780c */ /* 0x040fe20000f44270 */
[----:B------:R-:W-:Y:S01]  /*57f0*/  @P3 STG.E.U16 desc[UR38][R8.64+0x92], R63 ;  /* 0x0000923f08003986 */ /* 0x000fe2000c101526 */
[----:B------:R-:W-:Y:S02]  /*5800*/  ISETP.GT.AND P1, PT, R4, 0x58, PT ;  /* 0x000000580400780c */ /* 0x000fe40003f24270 */
[----:B------:R-:W-:Y:S01]  /*5810*/  F2FP.BF16.F32.PACK_AB R65, RZ, R65 ;  /* 0x00000041ff41723e */ /* 0x000fe200000010ff */
[----:B------:R-:W-:Y:S01]  /*5820*/  @P4 STG.E.U16 desc[UR38][R6.64+0xa0], R64 ;  /* 0x0000a04006004986 */ /* 0x000fe2000c101526 */
[----:B------:R-:W-:-:S02]  /*5830*/  ISETP.GT.AND P3, PT, R3, 0x8, P0 ;  /* 0x000000080300780c */ /* 0x000fc40000764270 */
[----:B------:R-:W-:Y:S01]  /*5840*/  ISETP.GT.AND P0, PT, R4, 0x59, PT ;  /* 0x000000590400780c */ /* 0x000fe20003f04270 */
[----:B------:R-:W-:Y:S01]  /*5850*/  @P5 STG.E.U16 desc[UR38][R6.64+0xa2], R65 ;  /* 0x0000a24106005986 */ /* 0x000fe2000c101526 */
[C---:B------:R-:W-:Y:S02]  /*5860*/  ISETP.GT.AND P4, PT, R3.reuse, RZ, P1 ;  /* 0x000000ff0300720c */ /* 0x040fe40000f84270 */
[----:B------:R-:W-:Y:S02]  /*5870*/  F2FP.BF16.F32.PACK_AB R66, RZ, R66 ;  /* 0x00000042ff42723e */ /* 0x000fe400000010ff */
[----:B------:R-:W-:Y:S02]  /*5880*/  ISETP.GT.AND P5, PT, R3, RZ, P0 ;  /* 0x000000ff0300720c */ /* 0x000fe400007a4270 */
[----:B------:R-:W-:Y:S01]  /*5890*/  F2FP.BF16.F32.PACK_AB R67, RZ, R67 ;  /* 0x00000043ff43723e */ /* 0x000fe200000010ff */
[----:B------:R-:W-:Y:S01]  /*58a0*/  @P2 STG.E.U16 desc[UR38][R8.64+0xa0], R66 ;  /* 0x0000a04208002986 */ /* 0x000fe2000c101526 */
[----:B------:R-:W-:-:S02]  /*58b0*/  F2FP.BF16.F32.PACK_AB R68, RZ, R68 ;  /* 0x00000044ff44723e */ /* 0x000fc400000010ff */
[C---:B------:R-:W-:Y:S01]  /*58c0*/  ISETP.GT.AND P2, PT, R3.reuse, 0x8, P1 ;  /* 0x000000080300780c */ /* 0x040fe20000f44270 */
[----:B------:R-:W-:Y:S01]  /*58d0*/  @P3 STG.E.U16 desc[UR38][R8.64+0xa2], R67 ;  /* 0x0000a24308003986 */ /* 0x000fe2000c101526 */
[C---:B------:R-:W-:Y:S02]  /*58e0*/  ISETP.GT.AND P1, PT, R4.reuse, 0x60, PT ;  /* 0x000000600400780c */ /* 0x040fe40003f24270 */
[----:B------:R-:W-:Y:S01]  /*58f0*/  F2FP.BF16.F32.PACK_AB R69, RZ, R69 ;  /* 0x00000045ff45723e */ /* 0x000fe200000010ff */
[----:B------:R-:W-:Y:S01]  /*5900*/  @P4 STG.E.U16 desc[UR38][R6.64+0xb0], R68 ;  /* 0x0000b04406004986 */ /* 0x000fe2000c101526 */
[C---:B------:R-:W-:Y:S02]  /*5910*/  ISETP.GT.AND P3, PT, R3.reuse, 0x8, P0 ;  /* 0x000000080300780c */ /* 0x040fe40000764270 */
[----:B------:R-:W-:Y:S01]  /*5920*/  ISETP.GT.AND P0, PT, R4, 0x61, PT ;  /* 0x000000610400780c */ /* 0x000fe20003f04270 */
[----:B------:R-:W-:Y:S01]  /*5930*/  @P5 STG.E.U16 desc[UR38][R6.64+0xb2], R69 ;  /* 0x0000b24506005986 */ /* 0x000fe2000c101526 */
[----:B------:R-:W-:-:S02]  /*5940*/  ISETP.GT.AND P4, PT, R3, RZ, P1 ;  /* 0x000000ff0300720c */ /* 0x000fc40000f84270 */
[C---:B------:R-:W-:Y:S02]  /*5950*/  ISETP.GT.AND P5, PT, R3.reuse, RZ, P0 ;  /* 0x000000ff0300720c */ /* 0x040fe400007a4270 */
[----:B------:R-:W-:Y:S02]  /*5960*/  F2FP.BF16.F32.PACK_AB R70, RZ, R70 ;  /* 0x00000046ff46723e */ /* 0x000fe400000010ff */
[----:B------:R-:W-:Y:S02]  /*5970*/  F2FP.BF16.F32.PACK_AB R71, RZ, R71 ;  /* 0x00000047ff47723e */ /* 0x000fe400000010ff */
[----:B------:R-:W-:Y:S01]  /*5980*/  F2FP.BF16.F32.PACK_AB R72, RZ, R72 ;  /* 0x00000048ff48723e */ /* 0x000fe200000010ff */
[----:B------:R-:W-:Y:S01]  /*5990*/  @P2 STG.E.U16 desc[UR38][R8.64+0xb0], R70 ;  /* 0x0000b04608002986 */ /* 0x000fe2000c101526 */
[----:B------:R-:W-:Y:S02]  /*59a0*/  F2FP.BF16.F32.PACK_AB R73, RZ, R73 ;  /* 0x00000049ff49723e */ /* 0x000fe400000010ff */
[C---:B------:R-:W-:Y:S01]  /*59b0*/  ISETP.GT.AND P1, PT, R3.reuse, 0x8, P1 ;  /* 0x000000080300780c */ /* 0x040fe20000f24270 */
[----:B------:R-:W-:Y:S01]  /*59c0*/  @P3 STG.E.U16 desc[UR38][R8.64+0xb2], R71 ;  /* 0x0000b24708003986 */ /* 0x000fe2000c101526 */
[----:B------:R-:W-:-:S02]  /*59d0*/  ISETP.GT.AND P2, PT, R3, 0x8, P0 ;  /* 0x000000080300780c */ /* 0x000fc40000744270 */
[C---:B------:R-:W-:Y:S01]  /*59e0*/  ISETP.GT.AND P0, PT, R4.reuse, 0x69, PT ;  /* 0x000000690400780c */ /* 0x040fe20003f04270 */
[----:B------:R-:W-:Y:S01]  /*59f0*/  @P4 STG.E.U16 desc[UR38][R6.64+0xc0], R72 ;  /* 0x0000c04806004986 */ /* 0x000fe2000c101526 */
[----:B------:R-:W-:Y:S02]  /*5a00*/  ISETP.GT.AND P4, PT, R4, 0x68, PT ;  /* 0x000000680400780c */ /* 0x000fe40003f84270 */
[----:B------:R-:W-:Y:S01]  /*5a10*/  F2FP.BF16.F32.PACK_AB R74, RZ, R74 ;  /* 0x0000004aff4a723e */ /* 0x000fe200000010ff */
[----:B------:R-:W-:Y:S01]  /*5a20*/  @P5 STG.E.U16 desc[UR38][R6.64+0xc2], R73 ;  /* 0x0000c24906005986 */ /* 0x000fe2000c101526 */
[C---:B------:R-:W-:Y:S02]  /*5a30*/  ISETP.GT.AND P5, PT, R3.reuse, RZ, P4 ;  /* 0x000000ff0300720c */ /* 0x040fe400027a4270 */
[----:B------:R-:W-:Y:S01]  /*5a40*/  ISETP.GT.AND P3, PT, R3, RZ, P0 ;  /* 0x000000ff0300720c */ /* 0x000fe20000764270 */
[----:B------:R-:W-:Y:S01]  /*5a50*/  @P1 STG.E.U16 desc[UR38][R8.64+0xc0], R74 ;  /* 0x0000c04a08001986 */ /* 0x000fe2000c101526 */
[----:B------:R-:W-:-:S02]  /*5a60*/  F2FP.BF16.F32.PACK_AB R75, RZ, R75 ;  /* 0x0000004bff4b723e */ /* 0x000fc400000010ff */
[----:B------:R-:W-:Y:S02]  /*5a70*/  F2FP.BF16.F32.PACK_AB R76, RZ, R76 ;  /* 0x0000004cff4c723e */ /* 0x000fe400000010ff */
[C---:B------:R-:W-:Y:S01]  /*5a80*/  ISETP.GT.AND P4, PT, R3.reuse, 0x8, P4 ;  /* 0x000000080300780c */ /* 0x040fe20002784270 */
[----:B------:R-:W-:Y:S01]  /*5a90*/  @P2 STG.E.U16 desc[UR38][R8.64+0xc2], R75 ;  /* 0x0000c24b08002986 */ /* 0x000fe2000c101526 */
[----:B------:R-:W-:Y:S02]  /*5aa0*/  F2FP.BF16.F32.PACK_AB R77, RZ, R77 ;  /* 0x0000004dff4d723e */ /* 0x000fe400000010ff */
[C---:B------:R-:W-:Y:S01]  /*5ab0*/  ISETP.GT.AND P2, PT, R4.reuse, 0x71, PT ;  /* 0x000000710400780c */ /* 0x040fe20003f44270 */
[----:B------:R-:W-:Y:S01]  /*5ac0*/  @P5 STG.E.U16 desc[UR38][R6.64+0xd0], R76 ;  /* 0x0000d04c06005986 */ /* 0x000fe2000c101526 */
[----:B------:R-:W-:Y:S02]  /*5ad0*/  ISETP.GT.AND P5, PT, R3, 0x8, P0 ;  /* 0x000000080300780c */ /* 0x000fe400007a4270 */
[C---:B------:R-:W-:Y:S01]  /*5ae0*/  ISETP.GT.AND P1, PT, R4.reuse, 0x78, PT ;  /* 0x000000780400780c */ /* 0x040fe20003f24270 */
[----:B------:R-:W-:Y:S01]  /*5af0*/  @P3 STG.E.U16 desc[UR38][R6.64+0xd2], R77 ;  /* 0x0000d24d06003986 */ /* 0x000fe2000c101526 */
[----:B------:R-:W-:-:S02]  /*5b00*/  ISETP.GT.AND P3, PT, R4, 0x70, PT ;  /* 0x000000700400780c */ /* 0x000fc40003f64270 */
[----:B------:R-:W-:Y:S01]  /*5b10*/  ISETP.GT.AND P0, PT, R4, 0x79, PT ;  /* 0x000000790400780c */ /* 0x000fe20003f04270 */
[----:B------:R-:W-:Y:S01]  /*5b20*/  @P4 IMAD.MOV.U32 R4, RZ, RZ, R8 ;  /* 0x000000ffff044224 */ /* 0x000fe200078e0008 */
[----:B------:R-:W-:Y:S01]  /*5b30*/  F2FP.BF16.F32.PACK_AB R78, RZ, R78 ;  /* 0x0000004eff4e723e */ /* 0x000fe200000010ff */
[----:B------:R-:W-:Y:S01]  /*5b40*/  @P4 IMAD.MOV.U32 R5, RZ, RZ, R9 ;  /* 0x000000ffff054224 */ /* 0x000fe200078e0009 */
[----:B------:R-:W-:Y:S02]  /*5b50*/  F2FP.BF16.F32.PACK_AB R79, RZ, R79 ;  /* 0x0000004fff4f723e */ /* 0x000fe400000010ff */
[----:B------:R-:W-:Y:S02]  /*5b60*/  F2FP.BF16.F32.PACK_AB R80, RZ, R80 ;  /* 0x00000050ff50723e */ /* 0x000fe400000010ff */
[----:B------:R0:W-:Y:S01]  /*5b70*/  @P4 STG.E.U16 desc[UR38][R4.64+0xd0], R78 ;  /* 0x0000d04e04004986 */ /* 0x0001e2000c101526 */
[----:B------:R-:W-:Y:S02]  /*5b80*/  ISETP.GT.AND P4, PT, R3, RZ, P2 ;  /* 0x000000ff0300720c */ /* 0x000fe40001784270 */
[----:B------:R-:W-:-:S02]  /*5b90*/  F2FP.BF16.F32.PACK_AB R81, RZ, R81 ;  /* 0x00000051ff51723e */ /* 0x000fc400000010ff */
[----:B------:R-:W-:Y:S02]  /*5ba0*/  ISETP.GT.AND P2, PT, R3, 0x8, P2 ;  /* 0x000000080300780c */ /* 0x000fe40001744270 */
[----:B------:R-:W-:Y:S02]  /*5bb0*/  F2FP.BF16.F32.PACK_AB R82, RZ, R82 ;  /* 0x00000052ff52723e */ /* 0x000fe400000010ff */
[----:B------:R-:W-:Y:S02]  /*5bc0*/  F2FP.BF16.F32.PACK_AB R83, RZ, R83 ;  /* 0x00000053ff53723e */ /* 0x000fe400000010ff */
[----:B------:R-:W-:Y:S01]  /*5bd0*/  F2FP.BF16.F32.PACK_AB R84, RZ, R84 ;  /* 0x00000054ff54723e */ /* 0x000fe200000010ff */
[----:B0-----:R-:W-:Y:S01]  /*5be0*/  @P5 IMAD.MOV.U32 R4, RZ, RZ, R8 ;  /* 0x000000ffff045224 */ /* 0x001fe200078e0008 */
[----:B------:R-:W-:Y:S01]  /*5bf0*/  F2FP.BF16.F32.PACK_AB R85, RZ, R85 ;  /* 0x00000055ff55723e */ /* 0x000fe200000010ff */
[----:B------:R-:W-:Y:S01]  /*5c00*/  @P5 IMAD.MOV.U32 R5, RZ, RZ, R9 ;  /* 0x000000ffff055224 */ /* 0x000fe200078e0009 */
[----:B------:R-:W-:-:S02]  /*5c10*/  F2FP.BF16.F32.PACK_AB R86, RZ, R86 ;  /* 0x00000056ff56723e */ /* 0x000fc400000010ff */
[----:B------:R-:W-:Y:S02]  /*5c20*/  F2FP.BF16.F32.PACK_AB R87, RZ, R87 ;  /* 0x00000057ff57723e */ /* 0x000fe400000010ff */
[----:B------:R0:W-:Y:S01]  /*5c30*/  @P5 STG.E.U16 desc[UR38][R4.64+0xd2], R79 ;  /* 0x0000d24f04005986 */ /* 0x0001e2000c101526 */
[C---:B------:R-:W-:Y:S02]  /*5c40*/  ISETP.GT.AND P5, PT, R3.reuse, RZ, P3 ;  /* 0x000000ff0300720c */ /* 0x040fe40001fa4270 */
[----:B------:R-:W-:-:S11]  /*5c50*/  ISETP.GT.AND P3, PT, R3, 0x8, P3 ;  /* 0x000000080300780c */ /* 0x000fd60001f64270 */
[----:B0-----:R-:W-:Y:S02]  /*5c60*/  @P5 IMAD.MOV.U32 R4, RZ, RZ, R6 ;  /* 0x000000ffff045224 */ /* 0x001fe400078e0006 */
[----:B------:R-:W-:-:S05]  /*5c70*/  @P5 IMAD.MOV.U32 R5, RZ, RZ, R7 ;  /* 0x000000ffff055224 */ /* 0x000fca00078e0007 */
[----:B------:R0:W-:Y:S01]  /*5c80*/  @P5 STG.E.U16 desc[UR38][R4.64+0xe0], R80 ;  /* 0x0000e05004005986 */ /* 0x0001e2000c101526 */
[C---:B------:R-:W-:Y:S02]  /*5c90*/  ISETP.GT.AND P5, PT, R3.reuse, RZ, P0 ;  /* 0x000000ff0300720c */ /* 0x040fe400007a4270 */
[----:B------:R-:W-:Y:S01]  /*5ca0*/  ISETP.GT.AND P0, PT, R3, 0x8, P0 ;  /* 0x000000080300780c */ /* 0x000fe20000704270 */
[----:B0-----:R-:W-:Y:S02]  /*5cb0*/  @P4 IMAD.MOV.U32 R4, RZ, RZ, R6 ;  /* 0x000000ffff044224 */ /* 0x001fe400078e0006 */
[----:B------:R-:W-:-:S05]  /*5cc0*/  @P4 IMAD.MOV.U32 R5, RZ, RZ, R7 ;  /* 0x000000ffff054224 */ /* 0x000fca00078e0007 */
[----:B------:R0:W-:Y:S01]  /*5cd0*/  @P4 STG.E.U16 desc[UR38][R4.64+0xe2], R81 ;  /* 0x0000e25104004986 */ /* 0x0001e2000c101526 */
[C---:B------:R-:W-:Y:S02]  /*5ce0*/  ISETP.GT.AND P4, PT, R3.reuse, RZ, P1 ;  /* 0x000000ff0300720c */ /* 0x040fe40000f84270 */
[----:B------:R-:W-:Y:S01]  /*5cf0*/  ISETP.GT.AND P1, PT, R3, 0x8, P1 ;  /* 0x000000080300780c */ /* 0x000fe20000f24270 */
[----:B0-----:R-:W-:Y:S02]  /*5d00*/  @P3 IMAD.MOV.U32 R4, RZ, RZ, R8 ;  /* 0x000000ffff043224 */ /* 0x001fe400078e0008 */
[----:B------:R-:W-:-:S05]  /*5d10*/  @P3 IMAD.MOV.U32 R5, RZ, RZ, R9 ;  /* 0x000000ffff053224 */ /* 0x000fca00078e0009 */
[----:B------:R0:W-:Y:S02]  /*5d20*/  @P3 STG.E.U16 desc[UR38][R4.64+0xe0], R82 ;  /* 0x0000e05204003986 */ /* 0x0001e4000c101526 */
[----:B0-----:R-:W-:Y:S02]  /*5d30*/  @P2 IMAD.MOV.U32 R4, RZ, RZ, R8 ;  /* 0x000000ffff042224 */ /* 0x001fe400078e0008 */
[----:B------:R-:W-:-:S05]  /*5d40*/  @P2 IMAD.MOV.U32 R5, RZ, RZ, R9 ;  /* 0x000000ffff052224 */ /* 0x000fca00078e0009 */
[----:B------:R0:W-:Y:S02]  /*5d50*/  @P2 STG.E.U16 desc[UR38][R4.64+0xe2], R83 ;  /* 0x0000e25304002986 */ /* 0x0001e4000c101526 */
[----:B0-----:R-:W-:Y:S02]  /*5d60*/  @P4 IMAD.MOV.U32 R4, RZ, RZ, R6 ;  /* 0x000000ffff044224 */ /* 0x001fe400078e0006 */
[----:B------:R-:W-:-:S05]  /*5d70*/  @P4 IMAD.MOV.U32 R5, RZ, RZ, R7 ;  /* 0x000000ffff054224 */ /* 0x000fca00078e0007 */
[----:B------:R0:W-:Y:S04]  /*5d80*/  @P4 STG.E.U16 desc[UR38][R4.64+0xf0], R84 ;  /* 0x0000f05404004986 */ /* 0x0001e8000c101526 */
[----:B------:R1:W-:Y:S01]  /*5d90*/  @P5 STG.E.U16 desc[UR38][R6.64+0xf2], R85 ;  /* 0x0000f25506005986 */ /* 0x0003e2000c101526 */
[----:B0-----:R-:W-:Y:S02]  /*5da0*/  @P1 IMAD.MOV.U32 R4, RZ, RZ, R8 ;  /* 0x000000ffff041224 */ /* 0x001fe400078e0008 */
[----:B------:R-:W-:-:S05]  /*5db0*/  @P1 IMAD.MOV.U32 R5, RZ, RZ, R9 ;  /* 0x000000ffff051224 */ /* 0x000fca00078e0009 */
[----:B------:R1:W-:Y:S04]  /*5dc0*/  @P1 STG.E.U16 desc[UR38][R4.64+0xf0], R86 ;  /* 0x0000f05604001986 */ /* 0x0003e8000c101526 */
[----:B------:R1:W-:Y:S02]  /*5dd0*/  @P0 STG.E.U16 desc[UR38][R8.64+0xf2], R87 ;  /* 0x0000f25708000986 */ /* 0x0003e4000c101526 */
.L_x_154:
[----:B------:R-:W-:Y:S05]  /*5de0*/  BSYNC B0 ;  /* 0x0000000000007941 */ /* 0x000fea0003800000 */
.L_x_28:
[----:B------:R-:W-:Y:S01]  /*5df0*/  IADD3 R16, P0, R16, UR36, RZ ;  /* 0x0000002410107c10 */ /* 0x000fe2000ff1e0ff */
[----:B------:R-:W-:Y:S01]  /*5e00*/  ULDC.64 UR4, c[0x0][0x650] ;  /* 0x0001940000047ab9 */ /* 0x000fe20000000a00 */
[----:B------:R-:W-:Y:S01]  /*5e10*/  PRMT R3, RZ, 0x7610, R3 ;  /* 0x00007610ff037816 */ /* 0x000fe20000000003 */
[----:B------:R-:W-:Y:S01]  /*5e20*/  IMAD.MOV.U32 R100, RZ, RZ, -0x1 ;  /* 0xffffffffff647424 */ /* 0x000fe200078e00ff */
[----:B------:R-:W-:Y:S01]  /*5e30*/  IADD3.X R17, R17, UR42, RZ, P0, !PT ;  /* 0x0000002a11117c10 */ /* 0x000fe200087fe4ff */
[----:B------:R-:W-:Y:S01]  /*5e40*/  IMAD.MOV.U32 R99, RZ, RZ, -0x1 ;  /* 0xffffffffff637424 */ /* 0x000fe200078e00ff */
[----:B------:R-:W-:-:S04]  /*5e50*/  ISETP.GE.U32.AND P0, PT, R16, UR4, PT ;  /* 0x0000000410007c0c */ /* 0x000fc8000bf06070 */
[----:B------:R-:W-:-:S13]  /*5e60*/  ISETP.GE.U32.AND.EX P0, PT, R17, UR5, PT, P0 ;  /* 0x0000000511007c0c */ /* 0x000fda000bf06100 */
[----:B------:R-:W-:Y:S05]  /*5e70*/  @P0 BRA `(.L_x_155) ;  /* 0x00000004004c0947 */ /* 0x000fea0003800000 */
[----:B------:R-:W0:Y:S01]  /*5e80*/  LDC.64 R10, c[0x0][0x628] ;  /* 0x00018a00ff0a7b82 */ /* 0x000e220000000a00 */
[----:B---3--:R-:W3:Y:S01]  /*5e90*/  S2R R12, SR_CTAID.X ;  /* 0x00000000000c7919 */ /* 0x008ee20000002500 */
[----:B-12-4-:R-:W-:Y:S02]  /*5ea0*/  IMAD.MOV.U32 R8, RZ, RZ, R16 ;  /* 0x000000ffff087224 */ /* 0x016fe400078e0010 */
[----:B------:R-:W-:Y:S01]  /*5eb0*/  IMAD.MOV.U32 R9, RZ, RZ, R17 ;  /* 0x000000ffff097224 */ /* 0x000fe200078e0011 */
[----:B------:R-:W1:Y:S03]  /*5ec0*/  S2R R20, SR_CTAID.Y ;  /* 0x0000000000147919 */ /* 0x000e660000002600 */
[----:B------:R-:W2:Y:S08]  /*5ed0*/  LDC R0, c[0x0][0x630] ;  /* 0x00018c00ff007b82 */ /* 0x000eb00000000800 */
[----:B------:R-:W4:Y:S01]  /*5ee0*/  LDC.64 R14, c[0x0][0x620] ;  /* 0x00018800ff0e7b82 */ /* 0x000f220000000a00 */
[----:B0-----:R-:W-:-:S04]  /*5ef0*/  ISETP.NE.U32.AND P0, PT, R10, RZ, PT ;  /* 0x000000ff0a00720c */ /* 0x001fc80003f05070 */
[----:B------:R-:W-:-:S13]  /*5f00*/  ISETP.NE.AND.EX P0, PT, R11, RZ, PT, P0 ;  /* 0x000000ff0b00720c */ /* 0x000fda0003f05300 */
[----:B-1234-:R-:W-:Y:S05]  /*5f10*/  @!P0 BRA `(.L_x_156) ;  /* 0x0000000000288947 */ /* 0x01efea0003800000 */
        /* <DEDUP_REMOVED lines=10> */
.L_x_156:
[-CC-:B------:R-:W-:Y:S01]  /*5fc0*/  SHF.R.U64 R99, R8, R0.reuse, R9.reuse ;  /* 0x0000000008637219 */ /* 0x180fe20000001209 */
[----:B------:R-:W0:Y:S01]  /*5fd0*/  LDC.64 R26, c[0x0][0x640] ;  /* 0x00019000ff1a7b82 */ /* 0x000e220000000a00 */
[----:B------:R-:W-:Y:S01]  /*5fe0*/  SHF.R.U32.HI R0, RZ, R0, R9 ;  /* 0x00000000ff007219 */ /* 0x000fe20000011609 */
[----:B------:R-:W-:Y:S01]  /*5ff0*/  ULDC UR4, c[0x0][0x150] ;  /* 0x0000540000047ab9 */ /* 0x000fe20000000800 */
[----:B------:R-:W-:Y:S02]  /*6000*/  IADD3 R3, P0, RZ, -R99, RZ ;  /* 0x80000063ff037210 */ /* 0x000fe40007f1e0ff */
[----:B------:R-:W-:-:S03]  /*6010*/  I2FP.F32.U32 R7, R12 ;  /* 0x0000000c00077245 */ /* 0x000fc60000201000 */
[----:B------:R-:W1:Y:S01]  /*6020*/  LDC R6, c[0x0][0x618] ;  /* 0x00018600ff067b82 */ /* 0x000e620000000800 */
[----:B------:R-:W-:Y:S02]  /*6030*/  IMAD.X R5, RZ, RZ, ~R0, P0 ;  /* 0x000000ffff057224 */ /* 0x000fe400000e0e00 */
[----:B------:R-:W-:Y:S01]  /*6040*/  FMUL R7, R7, UR4 ;  /* 0x0000000407077c20 */ /* 0x000fe20008400000 */
[----:B------:R-:W-:Y:S01]  /*6050*/  ULDC UR4, c[0x0][0x154] ;  /* 0x0000550000047ab9 */ /* 0x000fe20000000800 */
[-C--:B------:R-:W-:Y:S02]  /*6060*/  IMAD R0, R5, R14.reuse, RZ ;  /* 0x0000000e05007224 */ /* 0x080fe400078e02ff */
[C---:B------:R-:W-:Y:S01]  /*6070*/  IMAD.WIDE.U32 R4, R3.reuse, R14, R16 ;  /* 0x0000000e03047225 */ /* 0x040fe200078e0010 */
[----:B------:R-:W2:Y:S01]  /*6080*/  LDC R8, c[0x0][0x608] ;  /* 0x00018200ff087b82 */ /* 0x000ea20000000800 */
[----:B------:R-:W3:Y:S02]  /*6090*/  F2I.U32.TRUNC.NTZ R7, R7 ;  /* 0x0000000700077305 */ /* 0x000ee4000020f000 */
[----:B------:R-:W-:Y:S01]  /*60a0*/  IMAD R3, R3, R15, R0 ;  /* 0x0000000f03037224 */ /* 0x000fe200078e0200 */
[----:B------:R-:W-:-:S03]  /*60b0*/  I2FP.F32.U32 R0, R20 ;  /* 0x0000001400007245 */ /* 0x000fc60000201000 */
[----:B------:R-:W-:Y:S01]  /*60c0*/  IMAD.IADD R3, R5, 0x1, R3 ;  /* 0x0000000105037824 */ /* 0x000fe200078e0203 */
[----:B------:R-:W4:Y:S01]  /*60d0*/  LDC R11, c[0x0][0x658] ;  /* 0x00019600ff0b7b82 */ /* 0x000f220000000800 */
[----:B0-----:R-:W-:-:S04]  /*60e0*/  ISETP.NE.U32.AND P0, PT, R26, RZ, PT ;  /* 0x000000ff1a00720c */ /* 0x001fc80003f05070 */
[----:B------:R-:W-:-:S03]  /*60f0*/  ISETP.NE.AND.EX P0, PT, R27, RZ, PT, P0 ;  /* 0x000000ff1b00720c */ /* 0x000fc60003f05300 */
[----:B------:R-:W0:Y:S01]  /*6100*/  LDC R9, c[0x0][0x144] ;  /* 0x00005100ff097b82 */ /* 0x000e220000000800 */
[-C--:B-1----:R-:W-:Y:S01]  /*6110*/  SHF.R.U64 R10, R4, R6.reuse, R3 ;  /* 0x00000006040a7219 */ /* 0x082fe20000001203 */
[----:B---3--:R-:W-:Y:S01]  /*6120*/  IMAD.MOV R7, RZ, RZ, -R7 ;  /* 0x000000ffff077224 */ /* 0x008fe200078e0a07 */
[----:B------:R-:W-:Y:S01]  /*6130*/  SHF.R.U32.HI R3, RZ, R6, R3 ;  /* 0x00000006ff037219 */ /* 0x000fe20000011603 */
[----:B------:R-:W-:-:S04]  /*6140*/  FMUL R6, R0, UR4 ;  /* 0x0000000400067c20 */ /* 0x000fc80008400000 */
[----:B------:R-:W1:Y:S01]  /*6150*/  LDC R21, c[0x0][0x148] ;  /* 0x00005200ff157b82 */ /* 0x000e620000000800 */
[----:B------:R3:W0:Y:S01]  /*6160*/  F2I.U32.TRUNC.NTZ R14, R6 ;  /* 0x00000006000e7305 */ /* 0x000622000020f000 */
[-CC-:B--2---:R-:W-:Y:S02]  /*6170*/  SHF.R.U64 R13, R10, R8.reuse, R3.reuse ;  /* 0x000000080a0d7219 */ /* 0x184fe40000001203 */
[----:B------:R-:W-:-:S04]  /*6180*/  SHF.R.U32.HI R0, RZ, R8, R3 ;  /* 0x00000008ff007219 */ /* 0x000fc80000011603 */
[----:B-----5:R-:W2:Y:S01]  /*6190*/  LDC R24, c[0x0][0x648] ;  /* 0x00019200ff187b82 */ /* 0x020ea20000000800 */
[-CC-:B----4-:R-:W-:Y:S02]  /*61a0*/  SHF.R.U64 R15, R13, R11.reuse, R0.reuse ;  /* 0x0000000b0d0f7219 */ /* 0x190fe40000001200 */
[----:B------:R-:W-:-:S03]  /*61b0*/  SHF.R.U32.HI R5, RZ, R11, R0 ;  /* 0x0000000bff057219 */ /* 0x000fc60000011600 */
[----:B------:R-:W-:Y:S02]  /*61c0*/  IMAD.MOV.U32 R4, RZ, RZ, R15 ;  /* 0x000000ffff047224 */ /* 0x000fe400078e000f */
[----:B------:R-:W4:Y:S01]  /*61d0*/  LDC R28, c[0x0][0x638] ;  /* 0x00018e00ff1c7b82 */ /* 0x000f220000000800 */
[----:B0-----:R-:W-:-:S07]  /*61e0*/  IMAD R25, R9, R7, R12 ;  /* 0x0000000709197224 */ /* 0x001fce00078e020c */
[----:B------:R-:W0:Y:S08]  /*61f0*/  LDC R29, c[0x0][0x610] ;  /* 0x00018400ff1d7b82 */ /* 0x000e300000000800 */
[----:B------:R-:W0:Y:S01]  /*6200*/  LDC R30, c[0x0][0x600] ;  /* 0x00018000ff1e7b82 */ /* 0x000e220000000800 */
[----:B-123--:R-:W-:Y:S05]  /*6210*/  @!P0 BRA `(.L_x_157) ;  /* 0x0000000000288947 */ /* 0x00efea0003800000 */
        /* <DEDUP_REMOVED lines=10> */
.L_x_157:
[----:B------:R-:W-:Y:S01]  /*62c0*/  ISETP.NE.AND P0, PT, R2, 0x1, PT ;  /* 0x000000010200780c */ /* 0x000fe20003f05270 */
[----:B------:R-:W-:Y:S01]  /*62d0*/  IMAD.MOV R14, RZ, RZ, -R14 ;  /* 0x000000ffff0e7224 */ /* 0x000fe200078e0a0e */
[----:B------:R-:W-:Y:S02]  /*62e0*/  SHF.R.U64 R0, R4, R24, R5 ;  /* 0x0000001804007219 */ /* 0x000fe40000001205 */
[----:B------:R-:W-:Y:S02]  /*62f0*/  LOP3.LUT R3, R13, R96, RZ, 0xc0, !PT ;  /* 0x000000600d037212 */ /* 0x000fe400078ec0ff */
[----:B------:R-:W-:Y:S01]  /*6300*/  LOP3.LUT R10, R10, R95, RZ, 0xc0, !PT ;  /* 0x0000005f0a0a7212 */ /* 0x000fe200078ec0ff */
[----:B------:R-:W-:Y:S02]  /*6310*/  IMAD.MOV R4, RZ, RZ, -R0 ;  /* 0x000000ffff047224 */ /* 0x000fe400078e0a00 */
[----:B------:R-:W-:Y:S02]  /*6320*/  IMAD R0, R90, R0, R3 ;  /* 0x000000005a007224 */ /* 0x000fe400078e0203 */
[----:B----4-:R-:W-:-:S02]  /*6330*/  IMAD R3, R4, R28, R15 ;  /* 0x0000001c04037224 */ /* 0x010fc400078e020f */
[----:B------:R-:W-:Y:S02]  /*6340*/  @P0 IMAD R25, R21, R14, R20 ;  /* 0x0000000e15190224 */ /* 0x000fe400078e0214 */
[----:B0-----:R-:W-:Y:S02]  /*6350*/  IMAD R5, R3, R30, R10 ;  /* 0x0000001e03057224 */ /* 0x001fe400078e020a */
[----:B------:R-:W-:Y:S02]  /*6360*/  IMAD R0, R0, R29, R25 ;  /* 0x0000001d00007224 */ /* 0x000fe400078e0219 */
[----:B------:R-:W-:-:S03]  /*6370*/  IMAD.MOV.U32 R4, RZ, RZ, 0x1 ;  /* 0x00000001ff047424 */ /* 0x000fc600078e00ff */
[----:B------:R-:W-:Y:S02]  /*6380*/  SEL R100, R5, R0, !P0 ;  /* 0x0000000005647207 */ /* 0x000fe40004000000 */
[----:B------:R-:W-:Y:S02]  /*6390*/  PRMT R3, R4, 0x7610, R3 ;  /* 0x0000761004037816 */ /* 0x000fe40000000003 */
[----:B------:R-:W-:-:S07]  /*63a0*/  SEL R0, R0, R5, !P0 ;  /* 0x0000000500007207 */ /* 0x000fce0004000000 */
.L_x_155:
[----:B------:R-:W-:Y:S01]  /*63b0*/  UIADD3 UR41, UR43, UR41, URZ ;  /* 0x000000292b297290 */ /* 0x000fe2000fffe03f */
[----:B------:R-:W-:Y:S01]  /*63c0*/  LOP3.LUT P0, RZ, R3, 0xff, RZ, 0xc0, !PT ;  /* 0x000000ff03ff7812 */ /* 0x000fe2000780c0ff */
[----:B------:R-:W-:Y:S02]  /*63d0*/  IMAD.MOV.U32 R101, RZ, RZ, R0 ;  /* 0x000000ffff657224 */ /* 0x000fe400078e0000 */
[----:B------:R-:W-:Y:S02]  /*63e0*/  USHF.R.U32.HI UR4, URZ, 0x1, UR41 ;  /* 0x000000013f047899 */ /* 0x000fe40008011629 */
[----:B------:R-:W-:Y:S02]  /*63f0*/  UISETP.GT.U32.AND UP1, UPT, UR41, 0x1, UPT ;  /* 0x000000012900788c */ /* 0x000fe4000bf24070 */
[----:B------:R-:W-:Y:S02]  /*6400*/  ULOP3.LUT UR4, UR4, 0x1, URZ, 0xc0, !UPT ;  /* 0x0000000104047892 */ /* 0x000fe4000f8ec03f */
[----:B------:R-:W-:-:S02]  /*6410*/  UISETP.LT.U32.AND UP1, UPT, UR43, 0x2, UP1 ;  /* 0x000000022b00788c */ /* 0x000fc40008f21070 */
[----:B------:R-:W-:Y:S02]  /*6420*/  UISETP.NE.U32.AND UP0, UPT, UR4, 0x1, UPT ;  /* 0x000000010400788c */ /* 0x000fe4000bf05070 */
[----:B------:R-:W-:Y:S02]  /*6430*/  USEL UR5, URZ, 0x1, !UP1 ;  /* 0x000000013f057887 */ /* 0x000fe4000c800000 */
[----:B------:R-:W-:Y:S02]  /*6440*/  UISETP.GT.U32.AND UP0, UPT, UR43, 0x1, !UP0 ;  /* 0x000000012b00788c */ /* 0x000fe4000c704070 */
[----:B------:R-:W-:Y:S02]  /*6450*/  ULOP3.LUT UR41, UR41, 0x1, URZ, 0xc0, !UPT ;  /* 0x0000000129297892 */ /* 0x000fe4000f8ec03f */
[----:B------:R-:W-:-:S04]  /*6460*/  USEL UR4, URZ, 0x1, !UP0 ;  /* 0x000000013f047887 */ /* 0x000fc8000c000000 */
[----:B------:R-:W-:Y:S01]  /*6470*/  ULOP3.LUT UR40, UR4, UR40, UR5, 0x96, !UPT ;  /* 0x0000002804287292 */ /* 0x000fe2000f8e9605 */
[----:B------:R-:W-:Y:S11]  /*6480*/  @P0 BRA `(.L_x_158) ;  /* 0xffffffac003c0947 */ /* 0x000ff6000383ffff */
[----:B------:R-:W-:Y:S05]  /*6490*/  EXIT ;  /* 0x000000000000794d */ /* 0x000fea0003800000 */
.L_x_3:
        /* <DEDUP_REMOVED lines=26> */
.L_x_160:
[--C-:B------:R-:W-:Y:S01]  /*6640*/  SHF.R.U64 R14, R12, R20, R13.reuse ;  /* 0x000000140c0e7219 */ /* 0x100fe2000000120d */
[----:B------:R-:W0:Y:S01]  /*6650*/  LDC R24, c[0x0][0x618] ;  /* 0x00018600ff187b82 */ /* 0x000e220000000800 */
[----:B------:R-:W-:Y:S01]  /*6660*/  I2FP.F32.U32 R8, R6 ;  /* 0x0000000600087245 */ /* 0x000fe20000201000 */
[----:B------:R-:W-:Y:S01]  /*6670*/  ULDC UR4, c[0x0][0x150] ;  /* 0x0000540000047ab9 */ /* 0x000fe20000000800 */
[----:B------:R-:W-:Y:S02]  /*6680*/  SHF.R.U32.HI R7, RZ, R20, R13 ;  /* 0x00000014ff077219 */ /* 0x000fe4000001160d */
[----:B------:R-:W-:Y:S01]  /*6690*/  IADD3 R11, P0, RZ, -R14, RZ ;  /* 0x8000000eff0b7210 */ /* 0x000fe20007f1e0ff */
[----:B------:R-:W-:Y:S01]  /*66a0*/  FMUL R13, R8, UR4 ;  /* 0x00000004080d7c20 */ /* 0x000fe20008400000 */
[----:B------:R-:W-:Y:S01]  /*66b0*/  ULDC UR4, c[0x0][0x154] ;  /* 0x0000550000047ab9 */ /* 0x000fe20000000800 */
[----:B------:R-:W1:Y:S02]  /*66c0*/  LDC.64 R26, c[0x0][0x640] ;  /* 0x00019000ff1a7b82 */ /* 0x000e640000000a00 */
[----:B------:R-:W-:-:S02]  /*66d0*/  IMAD.X R7, RZ, RZ, ~R7, P0 ;  /* 0x000000ffff077224 */ /* 0x000fc400000e0e07 */
[----:B------:R-:W2:Y:S01]  /*66e0*/  F2I.U32.TRUNC.NTZ R13, R13 ;  /* 0x0000000d000d7305 */ /* 0x000ea2000020f000 */
[----:B------:R-:W-:-:S03]  /*66f0*/  IMAD.WIDE.U32 R8, R11, R22, R16 ;  /* 0x000000160b087225 */ /* 0x000fc600078e0010 */
[----:B------:R-:W3:Y:S01]  /*6700*/  LDC R15, c[0x0][0x144] ;  /* 0x00005100ff0f7b82 */ /* 0x000ee20000000800 */
[----:B------:R-:W-:-:S04]  /*6710*/  IMAD R10, R7, R22, RZ ;  /* 0x00000016070a7224 */ /* 0x000fc800078e02ff */
[----:B------:R-:W-:Y:S02]  /*6720*/  IMAD R7, R11, R23, R10 ;  /* 0x000000170b077224 */ /* 0x000fe400078e020a */
[----:B------:R-:W-:Y:S01]  /*6730*/  IMAD.MOV.U32 R10, RZ, RZ, -0x1 ;  /* 0xffffffffff0a7424 */ /* 0x000fe200078e00ff */
[----:B------:R-:W4:Y:S01]  /*6740*/  LDC R20, c[0x0][0x608] ;  /* 0x00018200ff147b82 */ /* 0x000f220000000800 */
[----:B------:R-:W-:Y:S01]  /*6750*/  IMAD.IADD R7, R9, 0x1, R7 ;  /* 0x0000000109077824 */ /* 0x000fe200078e0207 */
[----:B------:R-:W-:-:S04]  /*6760*/  I2FP.F32.U32 R9, R3 ;  /* 0x0000000300097245 */ /* 0x000fc80000201000 */
[-C--:B0-----:R-:W-:Y:S01]  /*6770*/  SHF.R.U64 R12, R8, R24.reuse, R7 ;  /* 0x00000018080c7219 */ /* 0x081fe20000001207 */
[----:B--2---:R-:W-:Y:S01]  /*6780*/  IMAD.MOV R8, RZ, RZ, -R13 ;  /* 0x000000ffff087224 */ /* 0x004fe200078e0a0d */
[----:B------:R-:W0:Y:S01]  /*6790*/  LDC R11, c[0x0][0x658] ;  /* 0x00019600ff0b7b82 */ /* 0x000e220000000800 */
[----:B-1----:R-:W-:Y:S01]  /*67a0*/  ISETP.NE.U32.AND P0, PT, R26, RZ, PT ;  /* 0x000000ff1a00720c */ /* 0x002fe20003f05070 */
[----:B------:R-:W-:Y:S01]  /*67b0*/  FMUL R9, R9, UR4 ;  /* 0x0000000409097c20 */ /* 0x000fe20008400000 */
[----:B------:R-:W-:Y:S02]  /*67c0*/  SHF.R.U32.HI R7, RZ, R24, R7 ;  /* 0x00000018ff077219 */ /* 0x000fe40000011607 */
[----:B------:R-:W-:-:S03]  /*67d0*/  ISETP.NE.AND.EX P0, PT, R27, RZ, PT, P0 ;  /* 0x000000ff1b00720c */ /* 0x000fc60003f05300 */
[----:B------:R-:W1:Y:S01]  /*67e0*/  LDC R22, c[0x0][0x148] ;  /* 0x00005200ff167b82 */ /* 0x000e620000000800 */
[----:B---3--:R-:W-:Y:S02]  /*67f0*/  IMAD R23, R15, R8, R6 ;  /* 0x000000080f177224 */ /* 0x008fe400078e0206 */
[----:B------:R-:W-:-:S05]  /*6800*/  IMAD.MOV.U32 R8, RZ, RZ, 0x1 ;  /* 0x00000001ff087424 */ /* 0x000fca00078e00ff */
[----:B------:R-:W2:Y:S01]  /*6810*/  LDC R21, c[0x0][0x600] ;  /* 0x00018000ff157b82 */ /* 0x000ea20000000800 */
[-CC-:B----4-:R-:W-:Y:S02]  /*6820*/  SHF.R.U64 R15, R12, R20.reuse, R7.reuse ;  /* 0x000000140c0f7219 */ /* 0x190fe40000001207 */
[----:B------:R-:W-:Y:S02]  /*6830*/  SHF.R.U32.HI R6, RZ, R20, R7 ;  /* 0x00000014ff067219 */ /* 0x000fe40000011607 */
[----:B------:R3:W4:Y:S03]  /*6840*/  F2I.U32.TRUNC.NTZ R20, R9 ;  /* 0x0000000900147305 */ /* 0x000726000020f000 */
[----:B------:R-:W1:Y:S01]  /*6850*/  LDC R25, c[0x0][0x648] ;  /* 0x00019200ff197b82 */ /* 0x000e620000000800 */
[-C--:B0-----:R-:W-:Y:S02]  /*6860*/  SHF.R.U64 R19, R15, R11.reuse, R6 ;  /* 0x0000000b0f137219 */ /* 0x081fe40000001206 */
[----:B------:R-:W-:-:S02]  /*6870*/  SHF.L.U32 R10, R10, R11, RZ ;  /* 0x0000000b0a0a7219 */ /* 0x000fc400000006ff */
[-C--:B------:R-:W-:Y:S01]  /*6880*/  SHF.R.U32.HI R7, RZ, R11.reuse, R6 ;  /* 0x0000000bff077219 */ /* 0x080fe20000011606 */
[----:B------:R-:W-:Y:S01]  /*6890*/  IMAD.MOV.U32 R6, RZ, RZ, R19 ;  /* 0x000000ffff067224 */ /* 0x000fe200078e0013 */
[----:B------:R-:W-:Y:S01]  /*68a0*/  SHF.L.U32 R24, R8, R11, RZ ;  /* 0x0000000b08187219 */ /* 0x000fe200000006ff */
[----:B------:R-:W0:Y:S01]  /*68b0*/  LDC R28, c[0x0][0x638] ;  /* 0x00018e00ff1c7b82 */ /* 0x000e220000000800 */
[----:B------:R-:W-:-:S07]  /*68c0*/  LOP3.LUT R30, RZ, R10, RZ, 0x33, !PT ;  /* 0x0000000aff1e7212 */ /* 0x000fce00078e33ff */
[----:B------:R-:W0:Y:S01]  /*68d0*/  LDC R29, c[0x0][0x610] ;  /* 0x00018400ff1d7b82 */ /* 0x000e220000000800 */
[----:B---34-:R-:W-:Y:S05]  /*68e0*/  @!P0 BRA `(.L_x_161) ;  /* 0x0000000000288947 */ /* 0x018fea0003800000 */
[----:B------:R-:W3:Y:S02]  /*68f0*/  LDC R6, c[0x0][0x64c] ;  /* 0x00019300ff067b82 */ /* 0x000ee40000000800 */
[----:B---3--:R-:W-:-:S05]  /*6900*/  IADD3 R11, P0, R19, R6, RZ ;  /* 0x00000006130b7210 */ /* 0x008fca0007f1e0ff */
        /* <DEDUP_REMOVED lines=8> */
.L_x_161:
[----:B------:R-:W-:Y:S01]  /*6990*/  ISETP.NE.AND P0, PT, R2, 0x1, PT ;  /* 0x000000010200780c */ /* 0x000fe20003f05270 */
[----:B--2---:R-:W-:Y:S01]  /*69a0*/  VIADD R9, R21, 0xffffffff ;  /* 0xffffffff15097836 */ /* 0x004fe20000000000 */
[----:B-1----:R-:W-:Y:S01]  /*69b0*/  SHF.R.U64 R7, R6, R25, R7 ;  /* 0x0000001906077219 */ /* 0x002fe20000001207 */
[----:B------:R-:W-:Y:S01]  /*69c0*/  IMAD.MOV R20, RZ, RZ, -R20 ;  /* 0x000000ffff147224 */ /* 0x000fe200078e0a14 */
[----:B------:R-:W-:Y:S02]  /*69d0*/  LOP3.LUT R6, R15, R30, RZ, 0xc0, !PT ;  /* 0x0000001e0f067212 */ /* 0x000fe400078ec0ff */
[----:B------:R-:W-:Y:S01]  /*69e0*/  LOP3.LUT R12, R12, R9, RZ, 0xc0, !PT ;  /* 0x000000090c0c7212 */ /* 0x000fe200078ec0ff */
[----:B------:R-:W-:Y:S02]  /*69f0*/  IMAD.MOV R8, RZ, RZ, -R7 ;  /* 0x000000ffff087224 */ /* 0x000fe400078e0a07 */
[----:B------:R-:W-:Y:S02]  /*6a00*/  IMAD R6, R24, R7, R6 ;  /* 0x0000000718067224 */ /* 0x000fe400078e0206 */
[----:B------:R-:W-:-:S02]  /*6a10*/  IMAD.MOV.U32 R9, RZ, RZ, 0x1 ;  /* 0x00000001ff097424 */ /* 0x000fc400078e00ff */
[----:B------:R-:W-:Y:S02]  /*6a20*/  @P0 IMAD R23, R22, R20, R3 ;  /* 0x0000001416170224 */ /* 0x000fe400078e0203 */
[----:B0-----:R-:W-:Y:S02]  /*6a30*/  IMAD R3, R8, R28, R19 ;  /* 0x0000001c08037224 */ /* 0x001fe400078e0213 */
[----:B------:R-:W-:Y:S02]  /*6a40*/  IMAD R13, R6, R29, R23 ;  /* 0x0000001d060d7224 */ /* 0x000fe400078e0217 */
[----:B------:R-:W-:Y:S02]  /*6a50*/  IMAD R6, R3, R21, R12 ;  /* 0x0000001503067224 */ /* 0x000fe400078e020c */
[----:B------:R-:W-:-:S03]  /*6a60*/  IMAD.MOV.U32 R8, RZ, RZ, R14 ;  /* 0x000000ffff087224 */ /* 0x000fc600078e000e */
[----:B------:R-:W-:Y:S02]  /*6a70*/  SEL R20, R6, R13, !P0 ;  /* 0x0000000d06147207 */ /* 0x000fe40004000000 */
[----:B------:R-:W-:-:S07]  /*6a80*/  SEL R13, R13, R6, !P0 ;  /* 0x000000060d0d7207 */ /* 0x000fce0004000000 */
.L_x_159:
[----:B------:R-:W-:-:S08]  /*6a90*/  NOP ;  /* 0x0000000000007918 */ /* 0x000fd00000000000 */
[----:B------:R-:W0:-:S00]  /*6aa0*/  USETMAXREG.DEALLOC.CTAPOOL 0x28 ;  /* 0x00000028000079c8 */ /* 0x000e0000080e0500 */
[----:B0-----:R-:W-:-:S13]  /*6ab0*/  ISETP.NE.AND P0, PT, R0, RZ, PT ;  /* 0x000000ff0000720c */ /* 0x001fda0003f05270 */
[----:B------:R-:W-:Y:S05]  /*6ac0*/  @P0 EXIT ;  /* 0x000000000000094d */ /* 0x000fea0003800000 */
[----:B------:R-:W-:Y:S01]  /*6ad0*/  LOP3.LUT P0, RZ, R9, 0xff, RZ, 0xc0, !PT ;  /* 0x000000ff09ff7812 */ /* 0x000fe2000780c0ff */
[----:B------:R-:W-:Y:S02]  /*6ae0*/  IMAD.MOV.U32 R0, RZ, RZ, 0x1 ;  /* 0x00000001ff007424 */ /* 0x000fe400078e00ff */
[----:B------:R-:W-:-:S10]  /*6af0*/  IMAD.MOV.U32 R3, RZ, RZ, RZ ;  /* 0x000000ffff037224 */ /* 0x000fd400078e00ff */
[----:B------:R-:W-:Y:S05]  /*6b00*/  @!P0 BRA `(.L_x_162) ;  /* 0x0000000c00148947 */ /* 0x000fea0003800000 */
[----:B------:R-:W0:Y:S01]  /*6b10*/  LDC R0, c[0x0][0x28c] ;  /* 0x0000a300ff007b82 */ /* 0x000e220000000800 */
[----:B------:R-:W-:Y:S01]  /*6b20*/  LOP3.LUT P0, RZ, R4, 0x1f, RZ, 0xc0, !PT ;  /* 0x0000001f04ff7812 */ /* 0x000fe2000780c0ff */
[----:B------:R-:W-:Y:S01]  /*6b30*/  ULDC UR5, c[0x0][0x658] ;  /* 0x0001960000057ab9 */ /* 0x000fe20000000800 */
[----:B------:R-:W-:Y:S01]  /*6b40*/  UMOV UR6, 0xffffffff ;  /* 0xffffffff00067882 */ /* 0x000fe20000000000 */
[----:B------:R-:W-:Y:S01]  /*6b50*/  BSSY B0, `(.L_x_162) ;  /* 0x00000c0000007945 */ /* 0x000fe20003800000 */
[----:B------:R-:W-:Y:S01]  /*6b60*/  USHF.L.U32 UR6, UR6, UR5, URZ ;  /* 0x0000000506067299 */ /* 0x000fe2000800063f */
[C---:B------:R-:W-:Y:S01]  /*6b70*/  ISETP.NE.AND P2, PT, R5.reuse, RZ, PT ;  /* 0x000000ff0500720c */ /* 0x040fe20003f45270 */
[----:B------:R-:W-:Y:S01]  /*6b80*/  IMAD.MOV.U32 R11, RZ, RZ, 0x1 ;  /* 0x00000001ff0b7424 */ /* 0x000fe200078e00ff */
[----:B------:R-:W-:Y:S01]  /*6b90*/  ISETP.NE.OR P0, PT, R5, RZ, !P0 ;  /* 0x000000ff0500720c */ /* 0x000fe20004705670 */
[----:B------:R-:W-:Y:S01]  /*6ba0*/  ULDC UR4, c[0x0][0x600] ;  /* 0x0001800000047ab9 */ /* 0x000fe20000000800 */
[----:B------:R-:W-:Y:S01]  /*6bb0*/  LOP3.LUT R19, R18, 0x2, RZ, 0xfc, !PT ;  /* 0x0000000212137812 */ /* 0x000fe200078efcff */
[----:B------:R-:W-:Y:S01]  /*6bc0*/  UMOV UR7, 0x1 ;  /* 0x0000000100077882 */ /* 0x000fe20000000000 */
[----:B------:R-:W-:-:S02]  /*6bd0*/  UIADD3 UR15, UR4, -0x1, URZ ;  /* 0xffffffff040f7890 */ /* 0x000fc4000fffe03f */
[----:B------:R-:W-:Y:S02]  /*6be0*/  USHF.L.U32 UR17, UR7, UR5, URZ ;  /* 0x0000000507117299 */ /* 0x000fe4000800063f */
[----:B------:R-:W-:Y:S01]  /*6bf0*/  ULOP3.LUT UR16, URZ, UR6, URZ, 0x33, !UPT ;  /* 0x000000063f107292 */ /* 0x000fe2000f8e333f */
[----:B------:R-:W-:Y:S01]  /*6c00*/  ULDC.64 UR20, c[0x0][0x198] ;  /* 0x0000660000147ab9 */ /* 0x000fe20000000a00 */
[----:B0-----:R-:W-:-:S05]  /*6c10*/  VIADD R0, R0, 0x3f ;  /* 0x0000003f00007836 */ /* 0x001fca0000000000 */
[----:B------:R-:W-:-:S04]  /*6c20*/  SHF.R.S32.HI R3, RZ, 0x1f, R0 ;  /* 0x0000001fff037819 */ /* 0x000fc80000011400 */
[----:B------:R-:W-:Y:S01]  /*6c30*/  LEA.HI R3, R3, R0, RZ, 0x6 ;  /* 0x0000000003037211 */ /* 0x000fe200078f30ff */
[----:B------:R-:W-:-:S03]  /*6c40*/  IMAD.MOV.U32 R0, RZ, RZ, 0x1 ;  /* 0x00000001ff007424 */ /* 0x000fc600078e00ff */
[----:B------:R-:W-:Y:S01]  /*6c50*/  SHF.R.S32.HI R12, RZ, 0x6, R3 ;  /* 0x00000006ff0c7819 */ /* 0x000fe20000011403 */
[----:B------:R-:W-:-:S04]  /*6c60*/  IMAD.MOV.U32 R3, RZ, RZ, RZ ;  /* 0x000000ffff037224 */ /* 0x000fc800078e00ff */
[----:B------:R-:W-:-:S07]  /*6c70*/  VIADD R10, R12, 0x1 ;  /* 0x000000010c0a7836 */ /* 0x000fce0000000000 */
.L_x_174:
[----:B------:R-:W-:-:S03]  /*6c80*/  UMOV UR4, 0xffffffff ;  /* 0xffffffff00047882 */ /* 0x000fc60000000000 */
[----:B------:R-:W-:Y:S05]  /*6c90*/  BRA.DIV UR4, `(.L_x_163) ;  /* 0x0000000e04547947 */ /* 0x000fea000b800000 */
[----:B------:R-:W-:-:S13]  /*6ca0*/  ELECT P6, URZ, PT ;  /* 0x00000000003f782f */ /* 0x000fda00038c0000 */
.L_x_183:
[----:B------:R-:W0:Y:S01]  /*6cb0*/  LDC R4, c[0x0][0x28c] ;  /* 0x0000a300ff047b82 */ /* 0x000e220000000800 */
[----:B------:R-:W-:Y:S01]  /*6cc0*/  BSSY B1, `(.L_x_164) ;  /* 0x0000035000017945 */ /* 0x000fe20003800000 */
[----:B0-----:R-:W-:-:S13]  /*6cd0*/  ISETP.LT.OR P6, PT, R4, 0x1, !P6 ;  /* 0x000000010400780c */ /* 0x001fda00077c1670 */
[----:B------:R-:W-:Y:S05]  /*6ce0*/  @P6 BRA `(.L_x_165) ;  /* 0x0000000000c86947 */ /* 0x000fea0003800000 */
[----:B------:R-:W-:Y:S02]  /*6cf0*/  IMAD.SHL.U32 R20, R20, 0x80, RZ ;  /* 0x0000008014147824 */ /* 0x000fe400078e00ff */
[----:B------:R-:W-:Y:S02]  /*6d00*/  IMAD.SHL.U32 R13, R13, 0x80, RZ ;  /* 0x000000800d0d7824 */ /* 0x000fe400078e00ff */
[----:B------:R-:W-:Y:S02]  /*6d10*/  IMAD.MOV.U32 R21, RZ, RZ, RZ ;  /* 0x000000ffff157224 */ /* 0x000fe400078e00ff */
[----:B------:R-:W-:Y:S02]  /*6d20*/  IMAD.MOV.U32 R4, RZ, RZ, R10 ;  /* 0x000000ffff047224 */ /* 0x000fe400078e000a */
[----:B------:R-:W-:Y:S02]  /*6d30*/  IMAD.MOV.U32 R5, RZ, RZ, R0 ;  /* 0x000000ffff057224 */ /* 0x000fe400078e0000 */
[----:B------:R-:W-:-:S07]  /*6d40*/  IMAD.MOV.U32 R6, RZ, RZ, R3 ;  /* 0x000000ffff067224 */ /* 0x000fce00078e0003 */
.L_x_169:
[----:B------:R-:W0:Y:S01]  /*6d50*/  S2R R14, SR_CgaCtaId ;  /* 0x00000000000e7919 */ /* 0x000e220000008800 */
[----:B------:R-:W-:Y:S01]  /*6d60*/  MOV R7, 0x400 ;  /* 0x0000040000077802 */ /* 0x000fe20000000f00 */
[----:B------:R-:W1:Y:S03]  /*6d70*/  @!P2 LDC R9, c[0x0][0x500] ;  /* 0x00014000ff09ab82 */ /* 0x000e660000000800 */
[----:B0-----:R-:W-:Y:S02]  /*6d80*/  LEA R15, R14, R7, 0x18 ;  /* 0x000000070e0f7211 */ /* 0x001fe400078ec0ff */
[----:B------:R-:W-:-:S03]  /*6d90*/  SHF.L.U32 R7, R5, 0x1f, RZ ;  /* 0x0000001f05077819 */ /* 0x000fc600000006ff */
[----:B------:R-:W-:-:S04]  /*6da0*/  IMAD R14, R6, 0x8, R15 ;  /* 0x00000008060e7824 */ /* 0x000fc800078e020f */
[----:B------:R-:W0:Y:S02]  /*6db0*/  SYNCS.PHASECHK.TRANS64.TRYWAIT P1, [R14+URZ+0x10], R7 ;  /* 0x000010070e0075a7 */ /* 0x000e24000802017f */
[----:B01----:R-:W-:Y:S05]  /*6dc0*/  @!P1 BRA `(.L_x_166) ;  /* 0x0000000c00289947 */ /* 0x003fea0003800000 */
.L_x_184:
[----:B0-----:R-:W-:Y:S01]  /*6dd0*/  PRMT R7, R19, 0x9910, RZ ;  /* 0x0000991013077816 */ /* 0x001fe200000000ff */
[----:B------:R0:W-:Y:S03]  /*6de0*/  @!P2 SYNCS.ARRIVE.TRANS64 RZ, [R14+URZ], R9 ;  /* 0x000000090effa9a7 */ /* 0x0001e6000800003f */
[----:B------:R-:W-:-:S13]  /*6df0*/  ISETP.NE.AND P1, PT, R7, 0x2, PT ;  /* 0x000000020700780c */ /* 0x000fda0003f25270 */
[----:B0-----:R-:W-:Y:S05]  /*6e00*/  @P1 BRA `(.L_x_167) ;  /* 0x0000000000041947 */ /* 0x001fea0003800000 */
[----:B------:R-:W-:Y:S01]  /*6e10*/  BPT.TRAP 0x1 ;  /* 0x000000040000795c */ /* 0x000fe20000300000 */
.L_x_167:
[----:B------:R-:W-:Y:S05]  /*6e20*/  @P0 BRA `(.L_x_168) ;  /* 0x0000000000040947 */ /* 0x000fea0003800000 */
[----:B------:R-:W-:Y:S01]  /*6e30*/  BPT.TRAP 0x1 ;  /* 0x000000040000795c */ /* 0x000fe20000300000 */
.L_x_168:
[----:B------:R-:W-:Y:S01]  /*6e40*/  IMAD R15, R6, 0x4000, R15 ;  /* 0x00004000060f7824 */ /* 0x000fe200078e020f */
[----:B------:R-:W-:Y:S01]  /*6e50*/  R2UR UR9, R14 ;  /* 0x000000000e0972ca */ /* 0x000fe200000e0000 */
[----:B------:R-:W-:Y:S01]  /*6e60*/  VIADD R4, R4, 0xffffffff ;  /* 0xffffffff04047836 */ /* 0x000fe20000000000 */
[----:B------:R-:W-:Y:S01]  /*6e70*/  UIADD3 UR4, UP0, UR20, 0xf0, URZ ;  /* 0x000000f014047890 */ /* 0x000fe2000ff1e03f */
[----:B------:R-:W-:Y:S01]  /*6e80*/  R2UR UR11, R13 ;  /* 0x000000000d0b72ca */ /* 0x000fe200000e0000 */
[----:B------:R-:W-:Y:S01]  /*6e90*/  UIADD3 UR22, UP1, UR20, 0x1f0, URZ ;  /* 0x000001f014167890 */ /* 0x000fe2000ff3e03f */
[----:B------:R-:W-:Y:S01]  /*6ea0*/  R2UR UR8, R15 ;  /* 0x000000000f0872ca */ /* 0x000fe200000e0000 */
[----:B------:R-:W-:Y:S01]  /*6eb0*/  UIADD3.X UR5, URZ, UR21, URZ, UP0, !UPT ;  /* 0x000000153f057290 */ /* 0x000fe200087fe43f */
[C---:B------:R-:W-:Y:S01]  /*6ec0*/  R2UR UR10, R21.reuse ;  /* 0x00000000150a72ca */ /* 0x040fe200000e0000 */
[----:B------:R-:W-:Y:S01]  /*6ed0*/  VIADD R6, R6, 0x1 ;  /* 0x0000000106067836 */ /* 0x000fe20000000000 */
[----:B------:R-:W-:Y:S01]  /*6ee0*/  R2UR UR12, R8 ;  /* 0x00000000080c72ca */ /* 0x000fe200000e0000 */
[----:B------:R-:W-:Y:S01]  /*6ef0*/  UIADD3.X UR23, URZ, UR21, URZ, UP1, !UPT ;  /* 0x000000153f177290 */ /* 0x000fe20008ffe43f */
[----:B------:R-:W-:Y:S01]  /*6f00*/  R2UR UR18, R20 ;  /* 0x00000000141272ca */ /* 0x000fe200000e0000 */
[----:B------:R-:W-:Y:S01]  /*6f10*/  UMOV UR6, 0x0 ;  /* 0x0000000000067882 */ /* 0x000fe20000000000 */
[----:B------:R-:W-:Y:S01]  /*6f20*/  ISETP.GT.AND P3, PT, R4, 0x1, PT ;  /* 0x000000010400780c */ /* 0x000fe20003f64270 */
[----:B------:R-:W-:Y:S01]  /*6f30*/  UMOV UR7, 0x10000000 ;  /* 0x1000000000077882 */ /* 0x000fe20000000000 */
[----:B------:R-:W-:Y:S01]  /*6f40*/  ISETP.NE.AND P1, PT, R6, 0x2, PT ;  /* 0x000000020600780c */ /* 0x000fe20003f25270 */
[----:B------:R-:W-:-:S02]  /*6f50*/  VIADD R21, R21, 0x40 ;  /* 0x0000004015157836 */ /* 0x000fc40000000000 */
[----:B------:R-:W-:Y:S01]  /*6f60*/  UIADD3 UR13, UR8, 0x100, URZ ;  /* 0x00000100080d7890 */ /* 0x000fe2000fffe03f */
[----:B------:R-:W-:Y:S01]  /*6f70*/  SEL R14, RZ, 0x1, P1 ;  /* 0x00000001ff0e7807 */ /* 0x000fe20000800000 */
[----:B------:R-:W-:Y:S01]  /*6f80*/  UIADD3 UR14, UR8, 0x8100, URZ ;  /* 0x00008100080e7890 */ /* 0x000fe2000fffe03f */
[----:B------:R-:W-:Y:S02]  /*6f90*/  SEL R6, R6, RZ, P1 ;  /* 0x000000ff06067207 */ /* 0x000fe40000800000 */
[----:B------:R-:W-:Y:S02]  /*6fa0*/  LOP3.LUT R5, R5, R14, RZ, 0x3c, !PT ;  /* 0x0000000e05057212 */ /* 0x000fe400078e3cff */
[----:B------:R-:W-:Y:S02]  /*6fb0*/  UMOV UR8, UR13 ;  /* 0x0000000d00087c82 */ /* 0x000fe40008000000 */
[----:B------:R0:W-:Y:S02]  /*6fc0*/  UTMALDG.3D [UR8], [UR4], desc[UR6] ;  /* 0x00000608040075b4 */ /* 0x0001e40008011000 */
[----:B0-----:R-:W-:Y:S01]  /*6fd0*/  UMOV UR8, UR14 ;  /* 0x0000000e00087c82 */ /* 0x001fe20008000000 */
[----:B------:R-:W-:-:S02]  /*6fe0*/  UMOV UR11, UR18 ;  /* 0x00000012000b7c82 */ /* 0x000fc40008000000 */
[----:B------:R0:W-:Y:S02]  /*6ff0*/  UTMALDG.3D [UR8], [UR22], desc[UR6] ;  /* 0x00000608160075b4 */ /* 0x0001e40008011000 */
[----:B0-----:R-:W-:Y:S05]  /*7000*/  @P3 BRA `(.L_x_169) ;  /* 0xfffffffc00503947 */ /* 0x001fea000383ffff */
.L_x_165:
[----:B------:R-:W-:Y:S05]  /*7010*/  BSYNC B1 ;  /* 0x0000000000017941 */ /* 0x000fea0003800000 */
.L_x_164:
[----:B------:R-:W-:Y:S01]  /*7020*/  LOP3.LUT P3, RZ, R11, 0xff, RZ, 0xc0, !PT ;  /* 0x000000ff0bff7812 */ /* 0x000fe2000786c0ff */
[----:B------:R-:W-:Y:S01]  /*7030*/  IMAD.IADD R3, R12, 0x1, R3 ;  /* 0x000000010c037824 */ /* 0x000fe200078e0203 */
[----:B------:R-:W-:Y:S01]  /*7040*/  IADD3 R16, P4, R16, UR36, RZ ;  /* 0x0000002410107c10 */ /* 0x000fe2000ff9e0ff */
[----:B------:R-:W-:Y:S01]  /*7050*/  ULDC.64 UR4, c[0x0][0x650] ;  /* 0x0001940000047ab9 */ /* 0x000fe20000000a00 */
[----:B------:R-:W-:Y:S01]  /*7060*/  BSSY B1, `(.L_x_170) ;  /* 0x000006c000017945 */ /* 0x000fe20003800000 */
[----:B------:R-:W-:Y:S01]  /*7070*/  IMAD.MOV.U32 R13, RZ, RZ, -0x1 ;  /* 0xffffffffff0d7424 */ /* 0x000fe200078e00ff */
[----:B------:R-:W-:Y:S01]  /*7080*/  ISETP.GT.U32.AND P1, PT, R3, 0x1, PT ;  /* 0x000000010300780c */ /* 0x000fe20003f24070 */
[----:B------:R-:W-:Y:S01]  /*7090*/  IMAD.MOV.U32 R20, RZ, RZ, -0x1 ;  /* 0xffffffffff147424 */ /* 0x000fe200078e00ff */
[----:B------:R-:W-:Y:S01]  /*70a0*/  SHF.R.U32.HI R4, RZ, 0x1, R3 ;  /* 0x00000001ff047819 */ /* 0x000fe20000011603 */
[----:B------:R-:W-:Y:S01]  /*70b0*/  IMAD.MOV.U32 R8, RZ, RZ, -0x1 ;  /* 0xffffffffff087424 */ /* 0x000fe200078e00ff */
[----:B------:R-:W-:-:S02]  /*70c0*/  ISETP.LT.U32.AND P1, PT, R12, 0x2, P1 ;  /* 0x000000020c00780c */ /* 0x000fc40000f21070 */
[----:B------:R-:W-:Y:S01]  /*70d0*/  IADD3.X R17, R17, UR42, RZ, P4, !PT ;  /* 0x0000002a11117c10 */ /* 0x000fe2000a7fe4ff */
[----:B------:R-:W0:Y:S01]  /*70e0*/  @P3 S2R R6, SR_CgaCtaId ;  /* 0x0000000000063919 */ /* 0x000e220000008800 */
[----:B------:R-:W-:Y:S02]  /*70f0*/  @P3 MOV R5, 0x400 ;  /* 0x0000040000053802 */ /* 0x000fe40000000f00 */
[----:B------:R-:W-:Y:S02]  /*7100*/  ISETP.GE.U32.AND P4, PT, R16, UR4, PT ;  /* 0x0000000410007c0c */ /* 0x000fe4000bf86070 */
[----:B------:R-:W-:Y:S02]  /*7110*/  LOP3.LUT R4, R4, 0x1, RZ, 0xc0, !PT ;  /* 0x0000000104047812 */ /* 0x000fe400078ec0ff */
[----:B------:R-:W-:Y:S02]  /*7120*/  LOP3.LUT R3, R3, 0x1, RZ, 0xc0, !PT ;  /* 0x0000000103037812 */ /* 0x000fe400078ec0ff */
[----:B------:R-:W-:-:S02]  /*7130*/  PRMT R11, RZ, 0x7610, R11 ;  /* 0x00007610ff0b7816 */ /* 0x000fc4000000000b */
[----:B0-----:R-:W-:-:S04]  /*7140*/  @P3 LEA R5, R6, R5, 0x18 ;  /* 0x0000000506053211 */ /* 0x001fc800078ec0ff */
[----:B------:R0:W-:Y:S01]  /*7150*/  @P3 SYNCS.ARRIVE.TRANS64.A1T0 RZ, [R5+URZ+0x38], RZ ;  /* 0x000038ff05ff39a7 */ /* 0x0001e2000810003f */
[----:B------:R-:W-:-:S04]  /*7160*/  ISETP.NE.U32.AND P3, PT, R4, 0x1, PT ;  /* 0x000000010400780c */ /* 0x000fc80003f65070 */
[----:B------:R-:W-:Y:S02]  /*7170*/  ISETP.GT.U32.AND P3, PT, R12, 0x1, !P3 ;  /* 0x000000010c00780c */ /* 0x000fe40005f64070 */
[----:B0-----:R-:W-:Y:S02]  /*7180*/  SEL R5, RZ, 0x1, !P1 ;  /* 0x00000001ff057807 */ /* 0x001fe40004800000 */
[----:B------:R-:W-:Y:S02]  /*7190*/  ISETP.GE.U32.AND.EX P1, PT, R17, UR5, PT, P4 ;  /* 0x0000000511007c0c */ /* 0x000fe4000bf26140 */
[----:B------:R-:W-:-:S04]  /*71a0*/  SEL R4, RZ, 0x1, !P3 ;  /* 0x00000001ff047807 */ /* 0x000fc80005800000 */
[----:B------:R-:W-:Y:S02]  /*71b0*/  LOP3.LUT R0, R4, R0, R5, 0x96, !PT ;  /* 0x0000000004007212 */ /* 0x000fe400078e9605 */
[----:B------:R-:W-:-:S05]  /*71c0*/  PRMT R4, RZ, 0x7610, R4 ;  /* 0x00007610ff047816 */ /* 0x000fca0000000004 */
[----:B------:R-:W-:Y:S05]  /*71d0*/  @P1 BRA `(.L_x_171) ;  /* 0x0000000400501947 */ /* 0x000fea0003800000 */
[----:B------:R-:W-:Y:S01]  /*71e0*/  ULDC.64 UR4, c[0x0][0x628] ;  /* 0x00018a0000047ab9 */ /* 0x000fe20000000a00 */
[----:B------:R-:W0:Y:S01]  /*71f0*/  S2R R14, SR_CTAID.X ;  /* 0x00000000000e7919 */ /* 0x000e220000002500 */
[----:B------:R-:W-:Y:S01]  /*7200*/  ISETP.NE.U32.AND P1, PT, RZ, UR4, PT ;  /* 0x00000004ff007c0c */ /* 0x000fe2000bf25070 */
[----:B------:R-:W-:Y:S01]  /*7210*/  ULDC UR7, c[0x0][0x630] ;  /* 0x00018c0000077ab9 */ /* 0x000fe20000000800 */
[----:B------:R-:W-:Y:S01]  /*7220*/  IMAD.MOV.U32 R4, RZ, RZ, R16 ;  /* 0x000000ffff047224 */ /* 0x000fe200078e0010 */
[----:B------:R-:W1:Y:S01]  /*7230*/  S2R R13, SR_CTAID.Y ;  /* 0x00000000000d7919 */ /* 0x000e620000002600 */
[----:B------:R-:W-:Y:S01]  /*7240*/  ISETP.NE.AND.EX P1, PT, RZ, UR5, PT, P1 ;  /* 0x00000005ff007c0c */ /* 0x000fe2000bf25310 */
[----:B------:R-:W-:-:S12]  /*7250*/  IMAD.MOV.U32 R5, RZ, RZ, R17 ;  /* 0x000000ffff057224 */ /* 0x000fd800078e0011 */
[----:B------:R-:W-:Y:S05]  /*7260*/  @!P1 BRA `(.L_x_172) ;  /* 0x0000000000289947 */ /* 0x000fea0003800000 */
[----:B------:R-:W-:Y:S02]  /*7270*/  ULDC UR6, c[0x0][0x634] ;  /* 0x00018d0000067ab9 */ /* 0x000fe40000000800 */
[----:B------:R-:W-:-:S05]  /*7280*/  IADD3 R9, P1, R16, UR6, RZ ;  /* 0x0000000610097c10 */ /* 0x000fca000ff3e0ff */
[----:B------:R-:W-:-:S04]  /*7290*/  IMAD.X R15, RZ, RZ, R17, P1 ;  /* 0x000000ffff0f7224 */ /* 0x000fc800008e0611 */
[----:B------:R-:W-:-:S04]  /*72a0*/  IMAD.WIDE.U32 R6, R15, UR4, RZ ;  /* 0x000000040f067c25 */ /* 0x000fc8000f8e00ff */
[----:B------:R-:W-:-:S04]  /*72b0*/  IMAD.WIDE.U32 R6, P1, R9, UR5, R6 ;  /* 0x0000000509067c25 */ /* 0x000fc8000f820006 */
[----:B------:R-:W-:-:S04]  /*72c0*/  IMAD.WIDE.U32 R8, R9, UR4, RZ ;  /* 0x0000000409087c25 */ /* 0x000fc8000f8e00ff */
[----:B------:R-:W-:Y:S01]  /*72d0*/  IMAD.X R5, RZ, RZ, RZ, P1 ;  /* 0x000000ffff057224 */ /* 0x000fe200008e06ff */
[----:B------:R-:W-:Y:S01]  /*72e0*/  IADD3 RZ, P1, R9, R6, RZ ;  /* 0x0000000609ff7210 */ /* 0x000fe20007f3e0ff */
[----:B------:R-:W-:-:S04]  /*72f0*/  IMAD.MOV.U32 R4, RZ, RZ, R7 ;  /* 0x000000ffff047224 */ /* 0x000fc800078e0007 */
[----:B------:R-:W-:-:S08]  /*7300*/  IMAD.WIDE.U32.X R4, R15, UR5, R4, P1 ;  /* 0x000000050f047c25 */ /* 0x000fd000088e0404 */
.L_x_172:
[--C-:B------:R-:W-:Y:S01]  /*7310*/  SHF.R.U64 R8, R4, UR7, R5.reuse ;  /* 0x0000000704087c19 */ /* 0x100fe20008001205 */
[----:B------:R-:W-:Y:S01]  /*7320*/  ULDC.64 UR4, c[0x0][0x620] ;  /* 0x0001880000047ab9 */ /* 0x000fe20000000a00 */
[----:B------:R-:W-:Y:S01]  /*7330*/  SHF.R.U32.HI R4, RZ, UR7, R5 ;  /* 0x00000007ff047c19 */ /* 0x000fe20008011605 */
[----:B------:R-:W2:Y:S01]  /*7340*/  LDC R25, c[0x0][0x144] ;  /* 0x00005100ff197b82 */ /* 0x000ea20000000800 */
[----:B------:R-:W-:Y:S01]  /*7350*/  IADD3 R7, P1, RZ, -R8, RZ ;  /* 0x80000008ff077210 */ /* 0x000fe20007f3e0ff */
[----:B------:R-:W-:Y:S01]  /*7360*/  ULDC.64 UR8, c[0x0][0x640] ;  /* 0x0001900000087ab9 */ /* 0x000fe20000000a00 */
[----:B0-----:R-:W-:Y:S01]  /*7370*/  I2FP.F32.U32 R9, R14 ;  /* 0x0000000e00097245 */ /* 0x001fe20000201000 */
[----:B------:R-:W-:Y:S02]  /*7380*/  ULDC UR6, c[0x0][0x608] ;  /* 0x0001820000067ab9 */ /* 0x000fe40000000800 */
[----:B------:R-:W-:Y:S01]  /*7390*/  IMAD.X R4, RZ, RZ, ~R4, P1 ;  /* 0x000000ffff047224 */ /* 0x000fe200008e0e04 */
[----:B------:R-:W-:Y:S01]  /*73a0*/  ISETP.NE.U32.AND P1, PT, RZ, UR8, PT ;  /* 0x00000008ff007c0c */ /* 0x000fe2000bf25070 */
[----:B------:R-:W0:Y:S02]  /*73b0*/  LDC R20, c[0x0][0x148] ;  /* 0x00005200ff147b82 */ /* 0x000e240000000800 */
[----:B------:R-:W-:Y:S01]  /*73c0*/  IMAD R6, R4, UR4, RZ ;  /* 0x0000000404067c24 */ /* 0x000fe2000f8e02ff */
[----:B------:R-:W-:Y:S01]  /*73d0*/  ISETP.NE.AND.EX P1, PT, RZ, UR9, PT, P1 ;  /* 0x00000009ff007c0c */ /* 0x000fe2000bf25310 */
[----:B------:R-:W-:Y:S01]  /*73e0*/  IMAD.WIDE.U32 R4, R7, UR4, R16 ;  /* 0x0000000407047c25 */ /* 0x000fe2000f8e0010 */
[----:B------:R-:W-:-:S03]  /*73f0*/  ULDC UR4, c[0x0][0x150] ;  /* 0x0000540000047ab9 */ /* 0x000fc60000000800 */
[----:B------:R-:W-:Y:S02]  /*7400*/  IMAD R7, R7, UR5, R6 ;  /* 0x0000000507077c24 */ /* 0x000fe4000f8e0206 */
[----:B------:R-:W-:Y:S01]  /*7410*/  FMUL R6, R9, UR4 ;  /* 0x0000000409067c20 */ /* 0x000fe20008400000 */
[----:B------:R-:W-:Y:S01]  /*7420*/  ULDC UR4, c[0x0][0x618] ;  /* 0x0001860000047ab9 */ /* 0x000fe20000000800 */
[----:B------:R-:W-:Y:S01]  /*7430*/  ULDC UR5, c[0x0][0x154] ;  /* 0x0000550000057ab9 */ /* 0x000fe20000000800 */
[----:B------:R-:W-:-:S03]  /*7440*/  IMAD.IADD R5, R5, 0x1, R7 ;  /* 0x0000000105057824 */ /* 0x000fc600078e0207 */
[----:B------:R-:W3:Y:S02]  /*7450*/  F2I.U32.TRUNC.NTZ R6, R6 ;  /* 0x0000000600067305 */ /* 0x000ee4000020f000 */
[----:B------:R-:W-:Y:S02]  /*7460*/  SHF.R.U64 R9, R4, UR4, R5 ;  /* 0x0000000404097c19 */ /* 0x000fe40008001205 */
[----:B-1----:R-:W-:-:S05]  /*7470*/  I2FP.F32.U32 R4, R13 ;  /* 0x0000000d00047245 */ /* 0x002fca0000201000 */
[----:B------:R-:W-:Y:S01]  /*7480*/  FMUL R22, R4, UR5 ;  /* 0x0000000504167c20 */ /* 0x000fe20008400000 */
[----:B------:R-:W-:Y:S01]  /*7490*/  SHF.R.U32.HI R4, RZ, UR4, R5 ;  /* 0x00000004ff047c19 */ /* 0x000fe20008011605 */
[----:B------:R-:W-:-:S03]  /*74a0*/  ULDC UR4, c[0x0][0x658] ;  /* 0x0001960000047ab9 */ /* 0x000fc60000000800 */
[--C-:B------:R-:W-:Y:S01]  /*74b0*/  SHF.R.U64 R21, R9, UR6, R4.reuse ;  /* 0x0000000609157c19 */ /* 0x100fe20008001204 */
[----:B------:R-:W1:Y:S01]  /*74c0*/  F2I.U32.TRUNC.NTZ R22, R22 ;  /* 0x0000001600167305 */ /* 0x000e62000020f000 */
[----:B------:R-:W-:Y:S01]  /*74d0*/  SHF.R.U32.HI R4, RZ, UR6, R4 ;  /* 0x00000006ff047c19 */ /* 0x000fe20008011604 */
[----:B---3--:R-:W-:-:S03]  /*74e0*/  IMAD.MOV R6, RZ, RZ, -R6 ;  /* 0x000000ffff067224 */ /* 0x008fc600078e0a06 */
[----:B------:R-:W-:Y:S01]  /*74f0*/  SHF.R.U64 R15, R21, UR4, R4 ;  /* 0x00000004150f7c19 */ /* 0x000fe20008001204 */
[----:B--2---:R-:W-:Y:S01]  /*7500*/  IMAD R14, R25, R6, R14 ;  /* 0x00000006190e7224 */ /* 0x004fe200078e020e */
[----:B------:R-:W-:-:S03]  /*7510*/  SHF.R.U32.HI R23, RZ, UR4, R4 ;  /* 0x00000004ff177c19 */ /* 0x000fc60008011604 */
[----:B------:R-:W-:Y:S02]  /*7520*/  IMAD.MOV.U32 R4, RZ, RZ, R15 ;  /* 0x000000ffff047224 */ /* 0x000fe400078e000f */
[----:B------:R-:W-:Y:S01]  /*7530*/  IMAD.MOV.U32 R5, RZ, RZ, R23 ;  /* 0x000000ffff057224 */ /* 0x000fe200078e0017 */
[----:B-1----:R-:W-:Y:S06]  /*7540*/  @!P1 BRA `(.L_x_173) ;  /* 0x0000000000289947 */ /* 0x002fec0003800000 */
[----:B------:R-:W-:Y:S02]  /*7550*/  ULDC UR4, c[0x0][0x64c] ;  /* 0x0001930000047ab9 */ /* 0x000fe40000000800 */
[----:B------:R-:W-:-:S05]  /*7560*/  IADD3 R5, P1, R15, UR4, RZ ;  /* 0x000000040f057c10 */ /* 0x000fca000ff3e0ff */
[----:B------:R-:W-:-:S04]  /*7570*/  IMAD.X R23, RZ, RZ, R23, P1 ;  /* 0x000000ffff177224 */ /* 0x000fc800008e0617 */
[----:B------:R-:W-:-:S04]  /*7580*/  IMAD.WIDE.U32 R6, R23, UR8, RZ ;  /* 0x0000000817067c25 */ /* 0x000fc8000f8e00ff */
[----:B------:R-:W-:-:S04]  /*7590*/  IMAD.WIDE.U32 R6, P1, R5, UR9, R6 ;  /* 0x0000000905067c25 */ /* 0x000fc8000f820006 */
[----:B------:R-:W-:-:S04]  /*75a0*/  IMAD.WIDE.U32 R4, R5, UR8, RZ ;  /* 0x0000000805047c25 */ /* 0x000fc8000f8e00ff */
[----:B------:R-:W-:Y:S01]  /*75b0*/  IMAD.MOV.U32 R4, RZ, RZ, R7 ;  /* 0x000000ffff047224 */ /* 0x000fe200078e0007 */
[----:B------:R-:W-:Y:S01]  /*75c0*/  IADD3 RZ, P3, R5, R6, RZ ;  /* 0x0000000605ff7210 */ /* 0x000fe20007f7e0ff */
[----:B------:R-:W-:-:S04]  /*75d0*/  IMAD.X R5, RZ, RZ, RZ, P1 ;  /* 0x000000ffff057224 */ /* 0x000fc800008e06ff */
[----:B------:R-:W-:-:S08]  /*75e0*/  IMAD.WIDE.U32.X R4, R23, UR9, R4, P3 ;  /* 0x0000000917047c25 */ /* 0x000fd000098e0404 */
.L_x_173:
[----:B------:R-:W-:Y:S01]  /*75f0*/  ISETP.NE.AND P1, PT, R2, 0x1, PT ;  /* 0x000000010200780c */ /* 0x000fe20003f25270 */
[----:B------:R-:W-:Y:S01]  /*7600*/  ULDC UR4, c[0x0][0x648] ;  /* 0x0001920000047ab9 */ /* 0x000fe20000000800 */
[----:B------:R-:W-:Y:S01]  /*7610*/  LOP3.LUT R21, R21, UR16, RZ, 0xc0, !PT ;  /* 0x0000001015157c12 */ /* 0x000fe2000f8ec0ff */
[----:B------:R-:W-:Y:S01]  /*7620*/  IMAD.MOV R22, RZ, RZ, -R22 ;  /* 0x000000ffff167224 */ /* 0x000fe200078e0a16 */
[----:B------:R-:W-:Y:S01]  /*7630*/  SHF.R.U64 R4, R4, UR4, R5 ;  /* 0x0000000404047c19 */ /* 0x000fe20008001205 */
[----:B------:R-:W-:Y:S01]  /*7640*/  ULDC UR4, c[0x0][0x638] ;  /* 0x00018e0000047ab9 */ /* 0x000fe20000000800 */
[----:B------:R-:W-:Y:S01]  /*7650*/  ULDC UR5, c[0x0][0x610] ;  /* 0x0001840000057ab9 */ /* 0x000fe20000000800 */
[----:B------:R-:W-:Y:S02]  /*7660*/  IMAD.MOV.U32 R5, RZ, RZ, 0x1 ;  /* 0x00000001ff057424 */ /* 0x000fe400078e00ff */
[----:B------:R-:W-:Y:S02]  /*7670*/  IMAD.MOV R6, RZ, RZ, -R4 ;  /* 0x000000ffff067224 */ /* 0x000fe400078e0a04 */
[----:B------:R-:W-:Y:S01]  /*7680*/  IMAD R21, R4, UR17, R21 ;  /* 0x0000001104157c24 */ /* 0x000fe2000f8e0215 */
[----:B------:R-:W-:Y:S01]  /*7690*/  LOP3.LUT R4, R9, UR15, RZ, 0xc0, !PT ;  /* 0x0000000f09047c12 */ /* 0x000fe2000f8ec0ff */
[----:B0-----:R-:W-:-:S02]  /*76a0*/  @P1 IMAD R14, R20, R22, R13 ;  /* 0x00000016140e1224 */ /* 0x001fc400078e020d */
[----:B------:R-:W-:Y:S01]  /*76b0*/  IMAD R15, R6, UR4, R15 ;  /* 0x00000004060f7c24 */ /* 0x000fe2000f8e020f */
[----:B------:R-:W-:Y:S01]  /*76c0*/  ULDC UR4, c[0x0][0x600] ;  /* 0x0001800000047ab9 */ /* 0x000fe20000000800 */
[----:B------:R-:W-:Y:S02]  /*76d0*/  IMAD R14, R21, UR5, R14 ;  /* 0x00000005150e7c24 */ /* 0x000fe4000f8e020e */
[--C-:B------:R-:W-:Y:S01]  /*76e0*/  IMAD R15, R15, UR4, R4.reuse ;  /* 0x000000040f0f7c24 */ /* 0x100fe2000f8e0204 */
[----:B------:R-:W-:-:S04]  /*76f0*/  PRMT R4, R5, 0x7610, R4 ;  /* 0x0000761005047816 */ /* 0x000fc80000000004 */
[----:B------:R-:W-:Y:S02]  /*7700*/  SEL R20, R15, R14, !P1 ;  /* 0x0000000e0f147207 */ /* 0x000fe40004800000 */
[----:B------:R-:W-:-:S07]  /*7710*/  SEL R13, R14, R15, !P1 ;  /* 0x0000000f0e0d7207 */ /* 0x000fce0004800000 */
.L_x_171:
[----:B------:R-:W-:Y:S05]  /*7720*/  BSYNC B1 ;  /* 0x0000000000017941 */ /* 0x000fea0003800000 */
.L_x_170:
[----:B------:R-:W-:-:S13]  /*7730*/  LOP3.LUT P1, RZ, R4, 0xff, RZ, 0xc0, !PT ;  /* 0x000000ff04ff7812 */ /* 0x000fda000782c0ff */
[----:B------:R-:W-:Y:S05]  /*7740*/  @P1 BRA `(.L_x_174) ;  /* 0xfffffff4004c1947 */ /* 0x000fea000383ffff */
[----:B------:R-:W-:Y:S05]  /*7750*/  BSYNC B0 ;  /* 0x0000000000007941 */ /* 0x000fea0003800000 */
.L_x_162:
[----:B------:R-:W-:-:S03]  /*7760*/  UMOV UR4, 0xffffffff ;  /* 0xffffffff00047882 */ /* 0x000fc60000000000 */
[----:B------:R-:W-:Y:S05]  /*7770*/  BRA.DIV UR4, `(.L_x_175) ;  /* 0x0000000204d07947 */ /* 0x000fea000b800000 */
[----:B------:R-:W-:-:S13]  /*7780*/  ELECT P6, URZ, PT ;  /* 0x00000000003f782f */ /* 0x000fda00038c0000 */
.L_x_187:
[----:B------:R-:W-:Y:S04]  /*7790*/  BSSY B0, `(.L_x_176) ;  /* 0x0000019000007945 */ /* 0x000fe80003800000 */
[----:B------:R-:W-:Y:S05]  /*77a0*/  @!P6 BRA `(.L_x_177) ;  /* 0x00000000005ce947 */ /* 0x000fea0003800000 */
[----:B------:R-:W-:-:S04]  /*77b0*/  LOP3.LUT R18, R18, 0x2, RZ, 0xfc, !PT ;  /* 0x0000000212127812 */ /* 0x000fc800078efcff */
[----:B------:R-:W-:-:S13]  /*77c0*/  ISETP.NE.AND P0, PT, R18, 0x3, PT ;  /* 0x000000031200780c */ /* 0x000fda0003f05270 */
[----:B------:R-:W-:Y:S05]  /*77d0*/  @!P0 BRA `(.L_x_178) ;  /* 0x0000000000048947 */ /* 0x000fea0003800000 */
[----:B------:R-:W-:Y:S01]  /*77e0*/  BPT.TRAP 0x1 ;  /* 0x000000040000795c */ /* 0x000fe20000300000 */
.L_x_178:
[----:B------:R-:W0:Y:S01]  /*77f0*/  S2R R5, SR_CgaCtaId ;  /* 0x0000000000057919 */ /* 0x000e220000008800 */
[----:B------:R-:W-:Y:S02]  /*7800*/  MOV R2, 0x400 ;  /* 0x0000040000027802 */ /* 0x000fe40000000f00 */
[----:B------:R-:W-:Y:S02]  /*7810*/  SHF.L.U32 R4, R0, 0x1f, RZ ;  /* 0x0000001f00047819 */ /* 0x000fe400000006ff */
[----:B0-----:R-:W-:-:S05]  /*7820*/  LEA R2, R5, R2, 0x18 ;  /* 0x0000000205027211 */ /* 0x001fca00078ec0ff */
[----:B------:R-:W-:-:S04]  /*7830*/  VIADD R2, R2, 0x10 ;  /* 0x0000001002027836 */ /* 0x000fc80000000000 */
[C---:B------:R-:W-:Y:S02]  /*7840*/  IMAD R7, R3.reuse, 0x8, R2 ;  /* 0x0000000803077824 */ /* 0x040fe400078e0202 */
[----:B------:R-:W-:Y:S02]  /*7850*/  VIADD R3, R3, 0x1 ;  /* 0x0000000103037836 */ /* 0x000fe40000000000 */
[----:B------:R-:W0:Y:S03]  /*7860*/  SYNCS.PHASECHK.TRANS64.TRYWAIT P0, [R7+URZ], R4 ;  /* 0x00000004070075a7 */ /* 0x000e26000800017f */
[----:B------:R-:W-:-:S04]  /*7870*/  ISETP.NE.AND P1, PT, R3, 0x2, PT ;  /* 0x000000020300780c */ /* 0x000fc80003f25270 */
[----:B------:R-:W-:Y:S02]  /*7880*/  SEL R5, RZ, 0x1, P1 ;  /* 0x00000001ff057807 */ /* 0x000fe40000800000 */
[----:B------:R-:W-:Y:S02]  /*7890*/  SEL R3, R3, RZ, P1 ;  /* 0x000000ff03037207 */ /* 0x000fe40000800000 */
[----:B------:R-:W-:Y:S01]  /*78a0*/  LOP3.LUT R0, R0, R5, RZ, 0x3c, !PT ;  /* 0x0000000500007212 */ /* 0x000fe200078e3cff */
[----:B0-----:R-:W-:Y:S06]  /*78b0*/  @!P0 BRA `(.L_x_179) ;  /* 0x0000000000a08947 */ /* 0x001fec0003800000 */
.L_x_188:
[----:B------:R-:W-:Y:S01]  /*78c0*/  IMAD R3, R3, 0x8, R2 ;  /* 0x0000000803037824 */ /* 0x000fe200078e0202 */
[----:B------:R-:W-:-:S07]  /*78d0*/  SHF.L.U32 R0, R0, 0x1f, RZ ;  /* 0x0000001f00007819 */ /* 0x000fce00000006ff */
.L_x_180:
[----:B-1----:R1:W2:Y:S02]  /*78e0*/  SYNCS.PHASECHK.TRANS64.TRYWAIT P0, [R3+URZ], R0 ;  /* 0x00000000030075a7 */ /* 0x0022a4000800017f */
[----:B--2---:R-:W-:Y:S05]  /*78f0*/  @!P0 NANOSLEEP.SYNCS 0x989680 ;  /* 0x009896800000895d */ /* 0x004fea0003900000 */
[----:B------:R-:W2:Y:S02]  /*7900*/  @!P0 SYNCS.PHASECHK.TRANS64 P0, [R3+URZ], R0 ;  /* 0x00000000030085a7 */ /* 0x000ea4000800007f */
[----:B--2---:R-:W-:Y:S05]  /*7910*/  @!P0 BRA `(.L_x_180) ;  /* 0xfffffffc00f08947 */ /* 0x004fea000383ffff */
.L_x_177:
[----:B------:R-:W-:Y:S05]  /*7920*/  BSYNC B0 ;  /* 0x0000000000007941 */ /* 0x000fea0003800000 */
.L_x_176:
[----:B------:R-:W-:Y:S05]  /*7930*/  EXIT ;  /* 0x000000000000794d */ /* 0x000fea0003800000 */
.L_x_17:
[----:B-1----:R1:W2:Y:S02]  /*7940*/  SYNCS.PHASECHK.TRANS64.TRYWAIT P1, [R3+URZ], R0 ;  /* 0x00000000030075a7 */ /* 0x0022a4000802017f */
[----:B--2---:R-:W-:Y:S05]  /*7950*/  @!P1 NANOSLEEP.SYNCS 0x989680 ;  /* 0x009896800000995d */ /* 0x004fea0003900000 */
[----:B------:R-:W2:Y:S02]  /*7960*/  @!P1 SYNCS.PHASECHK.TRANS64 P1, [R3+URZ], R0 ;  /* 0x00000000030095a7 */ /* 0x000ea4000802007f */
[----:B--2---:R-:W-:Y:S05]  /*7970*/  @!P1 BRA `(.L_x_17) ;  /* 0xfffffffc00f09947 */ /* 0x004fea000383ffff */
[----:B------:R-:W-:Y:S05]  /*7980*/  BRA `(.L_x_16) ;  /* 0xffffff9800b87947 */ /* 0x000fea000383ffff */
.L_x_22:
[----:B-1----:R-:W-:-:S04]  /*7990*/  IMAD.U32 R4, RZ, RZ, UR7 ;  /* 0x00000007ff047e24 */ /* 0x002fc8000f8e00ff */
[----:B------:R1:W2:Y:S03]  /*79a0*/  SYNCS.PHASECHK.TRANS64.TRYWAIT P1, [R4+URZ], R3 ;  /* 0x00000003040075a7 */ /* 0x0002a6000802017f */
[----:B--2---:R-:W-:Y:S05]  /*79b0*/  @!P1 NANOSLEEP.SYNCS 0x989680 ;  /* 0x009896800000995d */ /* 0x004fea0003900000 */
[----:B------:R-:W2:Y:S02]  /*79c0*/  @!P1 SYNCS.PHASECHK.TRANS64 P1, [R4+URZ], R3 ;  /* 0x00000003040095a7 */ /* 0x000ea4000802007f */
[----:B--2---:R-:W-:Y:S05]  /*79d0*/  @!P1 BRA `(.L_x_22) ;  /* 0xfffffffc00ec9947 */ /* 0x004fea000383ffff */
[----:B------:R-:W-:Y:S05]  /*79e0*/  BRA `(.L_x_21) ;  /* 0xffffff9c00847947 */ /* 0x000fea000383ffff */
.L_x_163:
[----:B------:R-:W-:Y:S01]  /*79f0*/  BSSY B1, `(.L_x_181) ;  /* 0x0000006000017945 */ /* 0x000fe20003800000 */
[----:B------:R-:W-:-:S07]  /*7a00*/  IMAD.MOV.U32 R15, RZ, RZ, -0x1 ;  /* 0xffffffffff0f7424 */ /* 0x000fce00078e00ff */
[----:B------:R-:W-:Y:S05]  /*7a10*/  WARPSYNC.COLLECTIVE R15, `(.L_x_182) ;  /* 0x000000000f0c7348 */ /* 0x000fea0003c00000 */
[----:B------:R-:W-:Y:S02]  /*7a20*/  ELECT P6, UR62, PT ;  /* 0x00000000003e782f */ /* 0x000fe400038c0000 */
[----:B------:R-:W-:Y:S01]  /*7a30*/  MOV R14, UR62 ;  /* 0x0000003e000e7c02 */ /* 0x000fe20008000f00 */
[----:B------:R-:W-:Y:S10]  /*7a40*/  ENDCOLLECTIVE ;  /* 0x000000000000791b */ /* 0x000ff40003800000 */
.L_x_182:
[----:B------:R-:W-:Y:S05]  /*7a50*/  BSYNC B1 ;  /* 0x0000000000017941 */ /* 0x000fea0003800000 */
.L_x_181:
[----:B------:R-:W-:Y:S05]  /*7a60*/  BRA `(.L_x_183) ;  /* 0xfffffff000907947 */ /* 0x000fea000383ffff */
.L_x_166:
[----:B0-----:R0:W1:Y:S02]  /*7a70*/  SYNCS.PHASECHK.TRANS64.TRYWAIT P1, [R14+URZ+0x10], R7 ;  /* 0x000010070e0075a7 */ /* 0x001064000802017f */
[----:B-1----:R-:W-:Y:S05]  /*7a80*/  @!P1 NANOSLEEP.SYNCS 0x989680 ;  /* 0x009896800000995d */ /* 0x002fea0003900000 */
[----:B------:R-:W1:Y:S02]  /*7a90*/  @!P1 SYNCS.PHASECHK.TRANS64 P1, [R14+URZ+0x10], R7 ;  /* 0x000010070e0095a7 */ /* 0x000e64000802007f */
[----:B-1----:R-:W-:Y:S05]  /*7aa0*/  @!P1 BRA `(.L_x_166) ;  /* 0xfffffffc00f09947 */ /* 0x002fea000383ffff */
[----:B------:R-:W-:Y:S05]  /*7ab0*/  BRA `(.L_x_184) ;  /* 0xfffffff000c47947 */ /* 0x000fea000383ffff */
.L_x_175:
[----:B------:R-:W-:Y:S01]  /*7ac0*/  BSSY B0, `(.L_x_185) ;  /* 0x0000006000007945 */ /* 0x000fe20003800000 */
[----:B------:R-:W-:-:S07]  /*7ad0*/  IMAD.MOV.U32 R15, RZ, RZ, -0x1 ;  /* 0xffffffffff0f7424 */ /* 0x000fce00078e00ff */
[----:B------:R-:W-:Y:S05]  /*7ae0*/  WARPSYNC.COLLECTIVE R15, `(.L_x_186) ;  /* 0x000000000f0c7348 */ /* 0x000fea0003c00000 */
[----:B------:R-:W-:Y:S02]  /*7af0*/  ELECT P6, UR62, PT ;  /* 0x00000000003e782f */ /* 0x000fe400038c0000 */
[----:B------:R-:W-:Y:S01]  /*7b00*/  MOV R14, UR62 ;  /* 0x0000003e000e7c02 */ /* 0x000fe20008000f00 */
[----:B------:R-:W-:Y:S10]  /*7b10*/  ENDCOLLECTIVE ;  /* 0x000000000000791b */ /* 0x000ff40003800000 */
.L_x_186:
[----:B------:R-:W-:Y:S05]  /*7b20*/  BSYNC B0 ;  /* 0x0000000000007941 */ /* 0x000fea0003800000 */
.L_x_185:
[----:B------:R-:W-:Y:S05]  /*7b30*/  BRA `(.L_x_187) ;  /* 0xfffffffc00147947 */ /* 0x000fea000383ffff */
.L_x_179:
[----:B0-----:R0:W1:Y:S02]  /*7b40*/  SYNCS.PHASECHK.TRANS64.TRYWAIT P0, [R7+URZ], R4 ;  /* 0x00000004070075a7 */ /* 0x001064000800017f */
[----:B-1----:R-:W-:Y:S05]  /*7b50*/  @!P0 NANOSLEEP.SYNCS 0x989680 ;  /* 0x009896800000895d */ /* 0x002fea0003900000 */
[----:B------:R-:W1:Y:S02]  /*7b60*/  @!P0 SYNCS.PHASECHK.TRANS64 P0, [R7+URZ], R4 ;  /* 0x00000004070085a7 */ /* 0x000e64000800007f */
[----:B-1----:R-:W-:Y:S05]  /*7b70*/  @!P0 BRA `(.L_x_179) ;  /* 0xfffffffc00f08947 */ /* 0x002fea000383ffff */
[----:B------:R-:W-:Y:S05]  /*7b80*/  BRA `(.L_x_188) ;  /* 0xfffffffc004c7947 */ /* 0x000fea000383ffff */
.L_x_189:
[----:B------:R-:W-:-:S00]  /*7b90*/  BRA `(.L_x_189) ;  /* 0xfffffffc00fc7947 */ /* 0x000fc0000383ffff */
[----:B------:R-:W-:-:S00]  /*7ba0*/  NOP ;  /* 0x0000000000007918 */ /* 0x000fc00000000000 */
        /* <DEDUP_REMOVED lines=13> */
.L_x_190:


//--------------------- .nv.global.init           --------------------------
	.section	.nv.global.init,"aw",@progbits
.nv.global.init:
	.type		$str$22,@object
	.size		$str$22,($str$23 - $str$22)
$str$22:
        /*0000*/ 	.byte	0x6b, 0x5f, 0x74, 0x69, 0x6c, 0x65, 0x5f, 0x63, 0x6f, 0x75, 0x6e, 0x74, 0x20, 0x3e, 0x3d, 0x20
        /*0010*/ 	.byte	0x31, 0x00
	.type		$str$23,@object
	.size		$str$23,(__unnamed_1 - $str$23)
$str$23:
        /*0012*/ 	.byte	0x2f, 0x74, 0x6d, 0x70, 0x2f, 0x63, 0x75, 0x74, 0x6c, 0x61, 0x73, 0x73, 0x5f, 0x73, 0x77, 0x65
        /*0022*/ 	.byte	0x65, 0x70, 0x5f, 0x73, 0x72, 0x63, 0x2f, 0x69, 0x6e, 0x63, 0x6c, 0x75, 0x64, 0x65, 0x2f, 0x63
        /*0032*/ 	.byte	0x75, 0x74, 0x6c, 0x61, 0x73, 0x73, 0x2f, 0x67, 0x65, 0x6d, 0x6d, 0x2f, 0x63, 0x6f, 0x6c, 0x6c
        /*0042*/ 	.byte	0x65, 0x63, 0x74, 0x69, 0x76, 0x65, 0x2f, 0x73, 0x6d, 0x39, 0x30, 0x5f, 0x6d, 0x6d, 0x61, 0x5f
        /*0052*/ 	.byte	0x74, 0x6d, 0x61, 0x5f, 0x67, 0x6d, 0x6d, 0x61, 0x5f, 0x73, 0x73, 0x5f, 0x77, 0x61, 0x72, 0x70
        /*0062*/ 	.byte	0x73, 0x70, 0x65, 0x63, 0x69, 0x61, 0x6c, 0x69, 0x7a, 0x65, 0x64, 0x2e, 0x68, 0x70, 0x70, 0x00
	.type		__unnamed_1,@object
	.size		__unnamed_1,(.L_0 - __unnamed_1)
__unnamed_1:
        /*0072*/ 	.byte	0x76, 0x6f, 0x69, 0x64, 0x20, 0x63, 0x75, 0x74, 0x6c, 0x61, 0x73, 0x73, 0x3a, 0x3a, 0x67, 0x65
        /* <DEDUP_REMOVED lines=180> */
        /*0bc2*/ 	.byte	0x69, 0x74, 0x79, 0x5d, 0x00
.L_0:


//--------------------- .nv.shared._ZN7cutlass13device_kernelINS_4gemm6kernel13GemmUniversalIN4cute5tupleIJiiiiEEENS1_10collective13CollectiveMmaINS1_34MainloopSm90TmaGmmaWarpSpecializedILi2ENS5_IJNS4_1CILi1EEESB_SB_EEENS1_35KernelTmaWarpSpecializedCooperativeEEENS5_IJNSA_ILi128EEESF_NSA_ILi64EEEEEENS_10bfloat16_tENS5_IJlSB_lEEESI_SJ_NS4_8TiledMMAINS4_8MMA_AtomIJNS4_4SM904GMMA28MMA_64x128x16_F32BF16BF16_SSILNSN_5MajorE0ELSP_0ELNSN_7ScaleInE1ELSQ_1EEEEEENS4_6LayoutINS5_IJNSA_ILi2EEESB_SB_EEENS5_IJSB_NSA_ILi0EEESW_EEEEENS5_IJNS4_10UnderscoreESZ_SZ_EEEEENS4_13SM90_TMA_LOADENS4_14ComposedLayoutINS4_7SwizzleILi3ELi4ELi3EEENS4_18smem_ptr_flag_bitsILi16EEENST_INS5_IJNSA_ILi8EEESG_EEENS5_IJSG_SB_EEEEEEEvNS4_8identityES12_S1C_vS1D_EENS_8epilogue10collective6detail29Sm90TmaWarpSpecializedAdapterINS1G_15DefaultEpilogueISI_SJ_SJ_NS1F_6thread17LinearCombinationISI_Li1EffLNS1K_9ScaleType4KindE0ELNS_15FloatRoundStyleE2ESI_EENS1_15EpilogueDefaultEEEEEvvEEEEvNT_6ParamsE --------------------------
	.section	.nv.shared._ZN7cutlass13device_kernelINS_4gemm6kernel13GemmUniversalIN4cute5tupleIJiiiiEEENS1_10collective13CollectiveMmaINS1_34MainloopSm90TmaGmmaWarpSpecializedILi2ENS5_IJNS4_1CILi1EEESB_SB_EEENS1_35KernelTmaWarpSpecializedCooperativeEEENS5_IJNSA_ILi128EEESF_NSA_ILi64EEEEEENS_10bfloat16_tENS5_IJlSB_lEEESI_SJ_NS4_8TiledMMAINS4_8MMA_AtomIJNS4_4SM904GMMA28MMA_64x128x16_F32BF16BF16_SSILNSN_5MajorE0ELSP_0ELNSN_7ScaleInE1ELSQ_1EEEEEENS4_6LayoutINS5_IJNSA_ILi2EEESB_SB_EEENS5_IJSB_NSA_ILi0EEESW_EEEEENS5_IJNS4_10UnderscoreESZ_SZ_EEEEENS4_13SM90_TMA_LOADENS4_14ComposedLayoutINS4_7SwizzleILi3ELi4ELi3EEENS4_18smem_ptr_flag_bitsILi16EEENST_INS5_IJNSA_ILi8EEESG_EEENS5_IJSG_SB_EEEEEEEvNS4_8identityES12_S1C_vS1D_EENS_8epilogue10collective6detail29Sm90TmaWarpSpecializedAdapterINS1G_15DefaultEpilogueISI_SJ_SJ_NS1F_6thread17LinearCombinationISI_Li1EffLNS1K_9ScaleType4KindE0ELNS_15FloatRoundStyleE2ESI_EENS1_15EpilogueDefaultEEEEEvvEEEEvNT_6ParamsE,"aw",@nobits
	.sectionflags	@""
	.align	16
	.zero		1024


//--------------------- .nv.shared.reserved.0     --------------------------
	.section	.nv.shared.reserved.0,"aw",@nobits
	.weak		__nv_reservedSMEM_offset_0_alias
	.size		__nv_reservedSMEM_offset_0_alias, 0, 0
	.other		__nv_reservedSMEM_offset_0_alias,@"STO_CUDA_RESERVED_SHARED STV_DEFAULT"
__nv_reservedSMEM_offset_0_alias:
	.zero		0


//--------------------- .nv.global                --------------------------
	.section	.nv.global,"aw",@nobits
.nv.global:
	.type		_ZN40_INTERNAL_bd80c9ab_4_k_cu_19464eec_220784cute1_E,@object
	.size		_ZN40_INTERNAL_bd80c9ab_4_k_cu_19464eec_220784cute1_E,(_ZN40_INTERNAL_bd80c9ab_4_k_cu_19464eec_220784cuda3std3__45__cpo6cbeginE - _ZN40_INTERNAL_bd80c9ab_4_k_cu_19464eec_220784cute1_E)
_ZN40_INTERNAL_bd80c9ab_4_k_cu_19464eec_220784cute1_E:
	.zero		1
	.type		_ZN40_INTERNAL_bd80c9ab_4_k_cu_19464eec_220784cuda3std3__45__cpo6cbeginE,@object
	.size		_ZN40_INTERNAL_bd80c9ab_4_k_cu_19464eec_220784cuda3std3__45__cpo6cbeginE,(_ZN40_INTERNAL_bd80c9ab_4_k_cu_19464eec_220784cuda3std3__48in_placeE - _ZN40_INTERNAL_bd80c9ab_4_k_cu_19464eec_220784cuda3std3__45__cpo6cbeginE)
_ZN40_INTERNAL_bd80c9ab_4_k_cu_19464eec_220784cuda3std3__45__cpo6cbeginE:
	.zero		1
	.type		_ZN40_INTERNAL_bd80c9ab_4_k_cu_19464eec_220784cuda3std3__48in_placeE,@object
	.size		_ZN40_INTERNAL_bd80c9ab_4_k_cu_19464eec_220784cuda3std3__48in_placeE,(_ZN40_INTERNAL_bd80c9ab_4_k_cu_19464eec_220784cuda3std6ranges3__45__cpo9iter_moveE - _ZN40_INTERNAL_bd80c9ab_4_k_cu_19464eec_220784cuda3std3__48in_placeE)
_ZN40_INTERNAL_bd80c9ab_4_k_cu_19464eec_220784cuda3std3__48in_placeE:
	.zero		1
	.type		_ZN40_INTERNAL_bd80c9ab_4_k_cu_19464eec_220784cuda3std6ranges3__45__cpo9iter_moveE,@object
	.size		_ZN40_INTERNAL_bd80c9ab_4_k_cu_19464eec_220784cuda3std6ranges3__45__cpo9iter_moveE,(_ZN40_INTERNAL_bd80c9ab_4_k_cu_19464eec_220784cuda3std3__45__cpo5beginE - _ZN40_INTERNAL_bd80c9ab_4_k_cu_19464eec_220784cuda3std6ranges3__45__cpo9iter_moveE)
_ZN40_INTERNAL_bd80c9ab_4_k_cu_19464eec_220784cuda3std6ranges3__45__cpo9iter_moveE:
	.zero		1
	.type		_ZN40_INTERNAL_bd80c9ab_4_k_cu_19464eec_220784cuda3std3__45__cpo5beginE,@object
	.size		_ZN40_INTERNAL_bd80c9ab_4_k_cu_19464eec_220784cuda3std3__45__cpo5beginE,(_ZN40_INTERNAL_bd80c9ab_4_k_cu_19464eec_220784cuda3std3__442_GLOBAL__N__bd80c9ab_4_k_cu_19464eec_220786ignoreE - _ZN40_INTERNAL_bd80c9ab_4_k_cu_19464eec_220784cuda3std3__45__cpo5beginE)
_ZN40_INTERNAL_bd80c9ab_4_k_cu_19464eec_220784cuda3std3__45__cpo5beginE:
	.zero		1
	.type		_ZN40_INTERNAL_bd80c9ab_4_k_cu_19464eec_220784cuda3std3__442_GLOBAL__N__bd80c9ab_4_k_cu_19464eec_220786ignoreE,@object
	.size		_ZN40_INTERNAL_bd80c9ab_4_k_cu_19464eec_220784cuda3std3__442_GLOBAL__N__bd80c9ab_4_k_cu_19464eec_220786ignoreE,(_ZN40_INTERNAL_bd80c9ab_4_k_cu_19464eec_220784cute7productE - _ZN40_INTERNAL_bd80c9ab_4_k_cu_19464eec_220784cuda3std3__442_GLOBAL__N__bd80c9ab_4_k_cu_19464eec_220786ignoreE)
_ZN40_INTERNAL_bd80c9ab_4_k_cu_19464eec_220784cuda3std3__442_GLOBAL__N__bd80c9ab_4_k_cu_19464eec_220786ignoreE:
	.zero		1
	.type		_ZN40_INTERNAL_bd80c9ab_4_k_cu_19464eec_220784cute7productE,@object
	.size		_ZN40_INTERNAL_bd80c9ab_4_k_cu_19464eec_220784cute7productE,(_ZN40_INTERNAL_bd80c9ab_4_k_cu_19464eec_220784cuda3std3__45__cpo3endE - _ZN40_INTERNAL_bd80c9ab_4_k_cu_19464eec_220784cute7productE)
_ZN40_INTERNAL_bd80c9ab_4_k_cu_19464eec_220784cute7productE:
	.zero		1
	.type		_ZN40_INTERNAL_bd80c9ab_4_k_cu_19464eec_220784cuda3std3__45__cpo3endE,@object
	.size		_ZN40_INTERNAL_bd80c9ab_4_k_cu_19464eec_220784cuda3std3__45__cpo3endE,(_ZN40_INTERNAL_bd80c9ab_4_k_cu_19464eec_220784cuda3std3__419piecewise_constructE - _ZN40_INTERNAL_bd80c9ab_4_k_cu_19464eec_220784cuda3std3__45__cpo3endE)
_ZN40_INTERNAL_bd80c9ab_4_k_cu_19464eec_220784cuda3std3__45__cpo3endE:
	.zero		1
	.type		_ZN40_INTERNAL_bd80c9ab_4_k_cu_19464eec_220784cuda3std3__419piecewise_constructE,@object
	.size		_ZN40_INTERNAL_bd80c9ab_4_k_cu_19464eec_220784cuda3std3__419piecewise_constructE,(_ZN40_INTERNAL_bd80c9ab_4_k_cu_19464eec_220784cuda3std3__45__cpo4cendE - _ZN40_INTERNAL_bd80c9ab_4_k_cu_19464eec_220784cuda3std3__419piecewise_constructE)
_ZN40_INTERNAL_bd80c9ab_4_k_cu_19464eec_220784cuda3std3__419piecewise_constructE:
	.zero		1
	.type		_ZN40_INTERNAL_bd80c9ab_4_k_cu_19464eec_220784cuda3std3__45__cpo4cendE,@object
	.size		_ZN40_INTERNAL_bd80c9ab_4_k_cu_19464eec_220784cuda3std3__45__cpo4cendE,(_ZN40_INTERNAL_bd80c9ab_4_k_cu_19464eec_220784cuda3std6ranges3__45__cpo4swapE - _ZN40_INTERNAL_bd80c9ab_4_k_cu_19464eec_220784cuda3std3__45__cpo4cendE)
_ZN40_INTERNAL_bd80c9ab_4_k_cu_19464eec_220784cuda3std3__45__cpo4cendE:
	.zero		1
	.type		_ZN40_INTERNAL_bd80c9ab_4_k_cu_19464eec_220784cuda3std6ranges3__45__cpo4swapE,@object
	.size		_ZN40_INTERNAL_bd80c9ab_4_k_cu_19464eec_220784cuda3std6ranges3__45__cpo4swapE,(.L_8 - _ZN40_INTERNAL_bd80c9ab_4_k_cu_19464eec_220784cuda3std6ranges3__45__cpo4swapE)
_ZN40_INTERNAL_bd80c9ab_4_k_cu_19464eec_220784cuda3std6ranges3__45__cpo4swapE:
	.zero		1
.L_8:


//--------------------- .nv.constant0._ZN7cutlass13device_kernelINS_4gemm6kernel13GemmUniversalIN4cute5tupleIJiiiiEEENS1_10collective13CollectiveMmaINS1_34MainloopSm90TmaGmmaWarpSpecializedILi2ENS5_IJNS4_1CILi1EEESB_SB_EEENS1_35KernelTmaWarpSpecializedCooperativeEEENS5_IJNSA_ILi128EEESF_NSA_ILi64EEEEEENS_10bfloat16_tENS5_IJlSB_lEEESI_SJ_NS4_8TiledMMAINS4_8MMA_AtomIJNS4_4SM904GMMA28MMA_64x128x16_F32BF16BF16_SSILNSN_5MajorE0ELSP_0ELNSN_7ScaleInE1ELSQ_1EEEEEENS4_6LayoutINS5_IJNSA_ILi2EEESB_SB_EEENS5_IJSB_NSA_ILi0EEESW_EEEEENS5_IJNS4_10UnderscoreESZ_SZ_EEEEENS4_13SM90_TMA_LOADENS4_14ComposedLayoutINS4_7SwizzleILi3ELi4ELi3EEENS4_18smem_ptr_flag_bitsILi16EEENST_INS5_IJNSA_ILi8EEESG_EEENS5_IJSG_SB_EEEEEEEvNS4_8identityES12_S1C_vS1D_EENS_8epilogue10collective6detail29Sm90TmaWarpSpecializedAdapterINS1G_15DefaultEpilogueISI_SJ_SJ_NS1F_6thread17LinearCombinationISI_Li1EffLNS1K_9ScaleType4KindE0ELNS_15FloatRoundStyleE2ESI_EENS1_15EpilogueDefaultEEEEEvvEEEEvNT_6ParamsE --------------------------
	.section	.nv.constant0._ZN7cutlass13device_kernelINS_4gemm6kernel13GemmUniversalIN4cute5tupleIJiiiiEEENS1_10collective13CollectiveMmaINS1_34MainloopSm90TmaGmmaWarpSpecializedILi2ENS5_IJNS4_1CILi1EEESB_SB_EEENS1_35KernelTmaWarpSpecializedCooperativeEEENS5_IJNSA_ILi128EEESF_NSA_ILi64EEEEEENS_10bfloat16_tENS5_IJlSB_lEEESI_SJ_NS4_8TiledMMAINS4_8MMA_AtomIJNS4_4SM904GMMA28MMA_64x128x16_F32BF16BF16_SSILNSN_5MajorE0ELSP_0ELNSN_7ScaleInE1ELSQ_1EEEEEENS4_6LayoutINS5_IJNSA_ILi2EEESB_SB_EEENS5_IJSB_NSA_ILi0EEESW_EEEEENS5_IJNS4_10UnderscoreESZ_SZ_EEEEENS4_13SM90_TMA_LOADENS4_14ComposedLayoutINS4_7SwizzleILi3ELi4ELi3EEENS4_18smem_ptr_flag_bitsILi16EEENST_INS5_IJNSA_ILi8EEESG_EEENS5_IJSG_SB_EEEEEEEvNS4_8identityES12_S1C_vS1D_EENS_8epilogue10collective6detail29Sm90TmaWarpSpecializedAdapterINS1G_15DefaultEpilogueISI_SJ_SJ_NS1F_6thread17LinearCombinationISI_Li1EffLNS1K_9ScaleType4KindE0ELNS_15FloatRoundStyleE2ESI_EENS1_15EpilogueDefaultEEEEEvvEEEEvNT_6ParamsE,"a",@progbits
	.sectionflags	@""
	.align	4
.nv.constant0._ZN7cutlass13device_kernelINS_4gemm6kernel13GemmUniversalIN4cute5tupleIJiiiiEEENS1_10collective13CollectiveMmaINS1_34MainloopSm90TmaGmmaWarpSpecializedILi2ENS5_IJNS4_1CILi1EEESB_SB_EEENS1_35KernelTmaWarpSpecializedCooperativeEEENS5_IJNSA_ILi128EEESF_NSA_ILi64EEEEEENS_10bfloat16_tENS5_IJlSB_lEEESI_SJ_NS4_8TiledMMAINS4_8MMA_AtomIJNS4_4SM904GMMA28MMA_64x128x16_F32BF16BF16_SSILNSN_5MajorE0ELSP_0ELNSN_7ScaleInE1ELSQ_1EEEEEENS4_6LayoutINS5_IJNSA_ILi2EEESB_SB_EEENS5_IJSB_NSA_ILi0EEESW_EEEEENS5_IJNS4_10UnderscoreESZ_SZ_EEEEENS4_13SM90_TMA_LOADENS4_14ComposedLayoutINS4_7SwizzleILi3ELi4ELi3EEENS4_18smem_ptr_flag_bitsILi16EEENST_INS5_IJNSA_ILi8EEESG_EEENS5_IJSG_SB_EEEEEEEvNS4_8identityES12_S1C_vS1D_EENS_8epilogue10collective6detail29Sm90TmaWarpSpecializedAdapterINS1G_15DefaultEpilogueISI_SJ_SJ_NS1F_6thread17LinearCombinationISI_Li1EffLNS1K_9ScaleType4KindE0ELNS_15FloatRoundStyleE2ESI_EENS1_15EpilogueDefaultEEEEEvvEEEEvNT_6ParamsE:
	.zero		1664


//--------------------- SYMBOLS --------------------------

	.type		.nv.reservedSmem.offset0,@object
	.size		.nv.reservedSmem.offset0,0x4
	.type		__assertfail,@function
